	.target	sm_90a

	.elftype	@"ET_EXEC"


//--------------------- .note.nv.tkinfo           --------------------------
	.section	.note.nv.tkinfo,"",@"SHT_NOTE"
	.sectionflags	@"SHF_NOTE_NV_TKINFO"
	.tkinfo
        /*0018*/ 	.word	0x00000002
        /*0030*/ 	.string	""
        /*0030*/ 	.string	"ptxas"
        /*0030*/ 	.string	"Cuda compilation tools, release 13.0, V13.0.88"
        /*0030*/ 	.string	"Build cuda_13.0.r13.0/compiler.36424714_0"
        /*0030*/ 	.string	"-arch sm_90a -m 64 "



//--------------------- .note.nv.cuinfo           --------------------------
	.section	.note.nv.cuinfo,"",@"SHT_NOTE"
	.sectionflags	@"SHF_NOTE_NV_CUINFO"
        /*0018*/ 	.short	0x0002
        /*001a*/ 	.short	0x005a
        /*001c*/ 	.short	0x0082
	.zero		2


//--------------------- .nv.info                  --------------------------
	.section	.nv.info,"",@"SHT_CUDA_INFO"
	.align	4


	//----- nvinfo : EIATTR_REGCOUNT
	.align		4
        /*0000*/ 	.byte	0x04, 0x2f
        /*0002*/ 	.short	(.L_15 - .L_14)
	.align		4
.L_14:
        /*0004*/ 	.word	index@(_ZN7cutlass13device_kernelINS_4gemm6kernel13GemmUniversalIN4cute5tupleIJiiiiEEENS1_10collective13CollectiveMmaINS1_34MainloopSm90TmaGmmaWarpSpecializedILi16ENS5_IJNS4_1CILi1EEESB_SB_EEENS1_35KernelTmaWarpSpecializedCooperativeEEENS5_IJNSA_ILi192EEENSA_ILi240EEENSA_ILi16EEEEEENS_10bfloat16_tENS5_IJlSB_lEEESJ_SK_NS4_8TiledMMAINS4_8MMA_AtomIJNS4_4SM904GMMA27MMA_64x16x16_F32BF16BF16_SSILNSO_5MajorE0ELSQ_0ELNSO_7ScaleInE1ELSR_1EEEEEENS4_6LayoutINS5_IJNSA_ILi2EEESB_SB_EEENS5_IJSB_NSA_ILi0EEESX_EEEEENS5_IJNS4_10UnderscoreES10_S10_EEEEENS4_13SM90_TMA_LOADENS4_14ComposedLayoutINS4_7SwizzleILi1ELi4ELi3EEENS4_18smem_ptr_flag_bitsILi16EEENSU_INS5_IJNSA_ILi8EEESH_EEENS5_IJSH_SB_EEEEEEEvNS4_8identityES13_S1D_vS1E_EENS_8epilogue10collective6detail29Sm90TmaWarpSpecializedAdapterINS1H_15DefaultEpilogueISJ_SK_SK_NS1G_6thread17LinearCombinationISJ_Li1EffLNS1L_9ScaleType4KindE0ELNS_15FloatRoundStyleE2ESJ_EENS1_15EpilogueDefaultEEEEEvvEEEEvNT_6ParamsE)
        /*0008*/ 	.word	0x000000a8


	//----- nvinfo : EIATTR_FRAME_SIZE
	.align		4
.L_15:
        /*000c*/ 	.byte	0x04, 0x11
        /*000e*/ 	.short	(.L_17 - .L_16)
	.align		4
.L_16:
        /*0010*/ 	.word	index@(_ZN7cutlass13device_kernelINS_4gemm6kernel13GemmUniversalIN4cute5tupleIJiiiiEEENS1_10collective13CollectiveMmaINS1_34MainloopSm90TmaGmmaWarpSpecializedILi16ENS5_IJNS4_1CILi1EEESB_SB_EEENS1_35KernelTmaWarpSpecializedCooperativeEEENS5_IJNSA_ILi192EEENSA_ILi240EEENSA_ILi16EEEEEENS_10bfloat16_tENS5_IJlSB_lEEESJ_SK_NS4_8TiledMMAINS4_8MMA_AtomIJNS4_4SM904GMMA27MMA_64x16x16_F32BF16BF16_SSILNSO_5MajorE0ELSQ_0ELNSO_7ScaleInE1ELSR_1EEEEEENS4_6LayoutINS5_IJNSA_ILi2EEESB_SB_EEENS5_IJSB_NSA_ILi0EEESX_EEEEENS5_IJNS4_10UnderscoreES10_S10_EEEEENS4_13SM90_TMA_LOADENS4_14ComposedLayoutINS4_7SwizzleILi1ELi4ELi3EEENS4_18smem_ptr_flag_bitsILi16EEENSU_INS5_IJNSA_ILi8EEESH_EEENS5_IJSH_SB_EEEEEEEvNS4_8identityES13_S1D_vS1E_EENS_8epilogue10collective6detail29Sm90TmaWarpSpecializedAdapterINS1H_15DefaultEpilogueISJ_SK_SK_NS1G_6thread17LinearCombinationISJ_Li1EffLNS1L_9ScaleType4KindE0ELNS_15FloatRoundStyleE2ESJ_EENS1_15EpilogueDefaultEEEEEvvEEEEvNT_6ParamsE)
        /*0014*/ 	.word	0x00000170


	//----- nvinfo : EIATTR_MIN_STACK_SIZE
	.align		4
.L_17:
        /*0018*/ 	.byte	0x04, 0x12
        /*001a*/ 	.short	(.L_19 - .L_18)
	.align		4
.L_18:
        /*001c*/ 	.word	index@(_ZN7cutlass13device_kernelINS_4gemm6kernel13GemmUniversalIN4cute5tupleIJiiiiEEENS1_10collective13CollectiveMmaINS1_34MainloopSm90TmaGmmaWarpSpecializedILi16ENS5_IJNS4_1CILi1EEESB_SB_EEENS1_35KernelTmaWarpSpecializedCooperativeEEENS5_IJNSA_ILi192EEENSA_ILi240EEENSA_ILi16EEEEEENS_10bfloat16_tENS5_IJlSB_lEEESJ_SK_NS4_8TiledMMAINS4_8MMA_AtomIJNS4_4SM904GMMA27MMA_64x16x16_F32BF16BF16_SSILNSO_5MajorE0ELSQ_0ELNSO_7ScaleInE1ELSR_1EEEEEENS4_6LayoutINS5_IJNSA_ILi2EEESB_SB_EEENS5_IJSB_NSA_ILi0EEESX_EEEEENS5_IJNS4_10UnderscoreES10_S10_EEEEENS4_13SM90_TMA_LOADENS4_14ComposedLayoutINS4_7SwizzleILi1ELi4ELi3EEENS4_18smem_ptr_flag_bitsILi16EEENSU_INS5_IJNSA_ILi8EEESH_EEENS5_IJSH_SB_EEEEEEEvNS4_8identityES13_S1D_vS1E_EENS_8epilogue10collective6detail29Sm90TmaWarpSpecializedAdapterINS1H_15DefaultEpilogueISJ_SK_SK_NS1G_6thread17LinearCombinationISJ_Li1EffLNS1L_9ScaleType4KindE0ELNS_15FloatRoundStyleE2ESJ_EENS1_15EpilogueDefaultEEEEEvvEEEEvNT_6ParamsE)
        /*0020*/ 	.word	0x00000170
.L_19:


//--------------------- .nv.compat                --------------------------
	.section	.nv.compat,"",@"SHT_CUDA_COMPAT_INFO"
	.align	4
        /*0000*/ 	.byte	0x02, 0x09, 0x01, 0x00, 0x02, 0x02, 0x04, 0x00, 0x02, 0x05, 0x05, 0x00, 0x03, 0x07, 0x01, 0x01
        /*0010*/ 	.byte	0x02, 0x03, 0x01, 0x00, 0x02, 0x06, 0x01, 0x00, 0x04, 0x0b, 0x08, 0x00, 0x00, 0x00, 0x00, 0x00
        /*0020*/ 	.byte	0x00, 0x00, 0x00, 0x00


//--------------------- .nv.info._ZN7cutlass13device_kernelINS_4gemm6kernel13GemmUniversalIN4cute5tupleIJiiiiEEENS1_10collective13CollectiveMmaINS1_34MainloopSm90TmaGmmaWarpSpecializedILi16ENS5_IJNS4_1CILi1EEESB_SB_EEENS1_35KernelTmaWarpSpecializedCooperativeEEENS5_IJNSA_ILi192EEENSA_ILi240EEENSA_ILi16EEEEEENS_10bfloat16_tENS5_IJlSB_lEEESJ_SK_NS4_8TiledMMAINS4_8MMA_AtomIJNS4_4SM904GMMA27MMA_64x16x16_F32BF16BF16_SSILNSO_5MajorE0ELSQ_0ELNSO_7ScaleInE1ELSR_1EEEEEENS4_6LayoutINS5_IJNSA_ILi2EEESB_SB_EEENS5_IJSB_NSA_ILi0EEESX_EEEEENS5_IJNS4_10UnderscoreES10_S10_EEEEENS4_13SM90_TMA_LOADENS4_14ComposedLayoutINS4_7SwizzleILi1ELi4ELi3EEENS4_18smem_ptr_flag_bitsILi16EEENSU_INS5_IJNSA_ILi8EEESH_EEENS5_IJSH_SB_EEEEEEEvNS4_8identityES13_S1D_vS1E_EENS_8epilogue10collective6detail29Sm90TmaWarpSpecializedAdapterINS1H_15DefaultEpilogueISJ_SK_SK_NS1G_6thread17LinearCombinationISJ_Li1EffLNS1L_9ScaleType4KindE0ELNS_15FloatRoundStyleE2ESJ_EENS1_15EpilogueDefaultEEEEEvvEEEEvNT_6ParamsE --------------------------
	.section	.nv.info._ZN7cutlass13device_kernelINS_4gemm6kernel13GemmUniversalIN4cute5tupleIJiiiiEEENS1_10collective13CollectiveMmaINS1_34MainloopSm90TmaGmmaWarpSpecializedILi16ENS5_IJNS4_1CILi1EEESB_SB_EEENS1_35KernelTmaWarpSpecializedCooperativeEEENS5_IJNSA_ILi192EEENSA_ILi240EEENSA_ILi16EEEEEENS_10bfloat16_tENS5_IJlSB_lEEESJ_SK_NS4_8TiledMMAINS4_8MMA_AtomIJNS4_4SM904GMMA27MMA_64x16x16_F32BF16BF16_SSILNSO_5MajorE0ELSQ_0ELNSO_7ScaleInE1ELSR_1EEEEEENS4_6LayoutINS5_IJNSA_ILi2EEESB_SB_EEENS5_IJSB_NSA_ILi0EEESX_EEEEENS5_IJNS4_10UnderscoreES10_S10_EEEEENS4_13SM90_TMA_LOADENS4_14ComposedLayoutINS4_7SwizzleILi1ELi4ELi3EEENS4_18smem_ptr_flag_bitsILi16EEENSU_INS5_IJNSA_ILi8EEESH_EEENS5_IJSH_SB_EEEEEEEvNS4_8identityES13_S1D_vS1E_EENS_8epilogue10collective6detail29Sm90TmaWarpSpecializedAdapterINS1H_15DefaultEpilogueISJ_SK_SK_NS1G_6thread17LinearCombinationISJ_Li1EffLNS1L_9ScaleType4KindE0ELNS_15FloatRoundStyleE2ESJ_EENS1_15EpilogueDefaultEEEEEvvEEEEvNT_6ParamsE,"",@"SHT_CUDA_INFO"
	.sectionflags	@""
	.align	4


	//----- nvinfo : EIATTR_CUDA_API_VERSION
	.align		4
        /*0000*/ 	.byte	0x04, 0x37
        /*0002*/ 	.short	(.L_21 - .L_20)
.L_20:
        /*0004*/ 	.word	0x00000082


	//----- nvinfo : EIATTR_KPARAM_INFO
	.align		4
.L_21:
        /*0008*/ 	.byte	0x04, 0x17
        /*000a*/ 	.short	(.L_23 - .L_22)
.L_22:
        /*000c*/ 	.word	0x00000000
        /*0010*/ 	.short	0x0000
        /*0012*/ 	.short	0x0070
        /*0014*/ 	.byte	0x00, 0xf0, 0x01, 0x10


	//----- nvinfo : EIATTR_SPARSE_MMA_MASK
	.align		4
.L_23:
        /*0018*/ 	.byte	0x03, 0x50
        /*001a*/ 	.short	0x0000


	//----- nvinfo : EIATTR_MAXREG_COUNT
	.align		4
        /*001c*/ 	.byte	0x03, 0x1b
        /*001e*/ 	.short	0x00a8


	//----- nvinfo : EIATTR_NUM_BARRIERS
	.align		4
        /*0020*/ 	.byte	0x02, 0x4c
        /*0022*/ 	.byte	0x01
	.zero		1


	//----- nvinfo : EIATTR_EXTERNS
	.align		4
        /*0024*/ 	.byte	0x04, 0x0f
        /*0026*/ 	.short	(.L_25 - .L_24)


	//   ....[0]....
	.align		4
.L_24:
        /*0028*/ 	.word	index@(__assertfail)


	//----- nvinfo : EIATTR_ANNOTATIONS
	.align		4
.L_25:
        /*002c*/ 	.byte	0x04, 0x55
        /*002e*/ 	.short	(.L_27 - .L_26)


	//   ....[0]....
.L_26:
        /*0030*/ 	.word	0x00000001
        /*0034*/ 	.byte	0x40, 0x07, 0x00, 0x00, 0x01, 0x00, 0x00, 0x00, 0x60, 0x07, 0x00, 0x00, 0x01, 0x00, 0x00, 0x00
        /* <DEDUP_REMOVED lines=162> */
        /*0a64*/ 	.byte	0x30, 0x5d, 0x01, 0x00, 0x01, 0x00, 0x00, 0x00, 0x50, 0x63, 0x01, 0x00


	//----- nvinfo : EIATTR_MERCURY_ISA_VERSION
	.align		4
.L_27:
        /*0a70*/ 	.byte	0x03, 0x5f
        /*0a72*/ 	.short	0x0101


	//----- nvinfo : EIATTR_INT_WARP_WIDE_INSTR_OFFSETS
	.align		4
        /*0a74*/ 	.byte	0x04, 0x31
        /*0a76*/ 	.short	(.L_29 - .L_28)


	//   ....[0]....
.L_28:
        /*0a78*/ 	.word	0x000005a0


	//   ....[1]....
        /*0a7c*/ 	.word	0x000005b0


	//   ....[2]....
        /*0a80*/ 	.word	0x00000680


	//----- nvinfo : EIATTR_COOP_GROUP_MASK_REGIDS
	.align		4
.L_29:
        /*0a84*/ 	.byte	0x04, 0x29
        /*0a86*/ 	.short	(.L_31 - .L_30)


	//   ....[0]....
.L_30:
        /*0a88*/ 	.word	0xffffffff


	//   ....[1]....
        /*0a8c*/ 	.word	0xffffffff


	//   ....[2]....
        /*0a90*/ 	.word	0xffffffff


	//   ....[3]....
        /*0a94*/ 	.word	0xffffffff


	//   ....[4]....
        /*0a98*/ 	.word	0xffffffff


	//----- nvinfo : EIATTR_COOP_GROUP_INSTR_OFFSETS
	.align		4
.L_31:
        /*0a9c*/ 	.byte	0x04, 0x28
        /*0a9e*/ 	.short	(.L_33 - .L_32)


	//   ....[0]....
.L_32:
        /*0aa0*/ 	.word	0x00000070


	//   ....[1]....
        /*0aa4*/ 	.word	0x00000080


	//   ....[2]....
        /*0aa8*/ 	.word	0x00000140


	//   ....[3]....
        /*0aac*/ 	.word	0x00000480


	//   ....[4]....
        /*0ab0*/ 	.word	0x00001280


	//----- nvinfo : EIATTR_REG_RECONFIG
	.align		4
.L_33:
        /*0ab4*/ 	.byte	0x01, 0x54
	.zero		2


	//----- nvinfo : EIATTR_SYSCALL_OFFSETS
	.align		4
        /*0ab8*/ 	.byte	0x04, 0x46
        /*0aba*/ 	.short	(.L_35 - .L_34)


	//   ....[0]....
.L_34:
        /*0abc*/ 	.word	0x00001430


	//----- nvinfo : EIATTR_MBARRIER_INSTR_OFFSETS
	.align		4
.L_35:
        /*0ac0*/ 	.byte	0x04, 0x39
        /*0ac2*/ 	.short	(.L_37 - .L_36)


	//   ....[0]....
.L_36:
        /*0ac4*/ 	.word	0x00000260
        /*0ac8*/ 	.word	0x000000ff
        /*0acc*/ 	.word	0x00000000
        /*0ad0*/ 	.short	0x0100
        /*0ad2*/ 	.byte	0x08
	.zero		1


	//   ....[1]....
        /*0ad4*/ 	.word	0x00000270
        /*0ad8*/ 	.word	0x000000ff
        /*0adc*/ 	.word	0x00000080
        /*0ae0*/ 	.short	0x0100
        /*0ae2*/ 	.byte	0x08
	.zero		1


	//   ....[2]....
        /*0ae4*/ 	.word	0x00000280
        /*0ae8*/ 	.word	0x000000ff
        /*0aec*/ 	.word	0x00000008
        /*0af0*/ 	.short	0x0100
        /*0af2*/ 	.byte	0x08
	.zero		1


	//   ....[3]....
        /*0af4*/ 	.word	0x00000290
        /*0af8*/ 	.word	0x000000ff
        /*0afc*/ 	.word	0x00000088
        /*0b00*/ 	.short	0x0100
        /*0b02*/ 	.byte	0x08
	.zero		1


	//   ....[4]....
        /*0b04*/ 	.word	0x000002a0
        /*0b08*/ 	.word	0x000000ff
        /*0b0c*/ 	.word	0x00000010
        /*0b10*/ 	.short	0x0100
        /*0b12*/ 	.byte	0x08
	.zero		1


	//   ....[5]....
        /*0b14*/ 	.word	0x000002b0
        /*0b18*/ 	.word	0x000000ff
        /*0b1c*/ 	.word	0x00000090
        /*0b20*/ 	.short	0x0100
        /*0b22*/ 	.byte	0x08
	.zero		1


	//   ....[6]....
        /*0b24*/ 	.word	0x000002c0
        /*0b28*/ 	.word	0x000000ff
        /*0b2c*/ 	.word	0x00000018
        /*0b30*/ 	.short	0x0100
        /*0b32*/ 	.byte	0x08
	.zero		1


	//   ....[7]....
        /*0b34*/ 	.word	0x000002d0
        /*0b38*/ 	.word	0x000000ff
        /*0b3c*/ 	.word	0x00000098
        /*0b40*/ 	.short	0x0100
        /*0b42*/ 	.byte	0x08
	.zero		1


	//   ....[8]....
        /*0b44*/ 	.word	0x000002e0
        /*0b48*/ 	.word	0x000000ff
        /*0b4c*/ 	.word	0x00000020
        /*0b50*/ 	.short	0x0100
        /*0b52*/ 	.byte	0x08
	.zero		1


	//   ....[9]....
        /*0b54*/ 	.word	0x000002f0
        /*0b58*/ 	.word	0x000000ff
        /*0b5c*/ 	.word	0x000000a0
        /*0b60*/ 	.short	0x0100
        /*0b62*/ 	.byte	0x08
	.zero		1


	//   ....[10]....
        /*0b64*/ 	.word	0x00000300
        /*0b68*/ 	.word	0x000000ff
        /*0b6c*/ 	.word	0x00000028
        /*0b70*/ 	.short	0x0100
        /*0b72*/ 	.byte	0x08
	.zero		1


	//   ....[11]....
        /*0b74*/ 	.word	0x00000310
        /*0b78*/ 	.word	0x000000ff
        /*0b7c*/ 	.word	0x000000a8
        /*0b80*/ 	.short	0x0100
        /*0b82*/ 	.byte	0x08
	.zero		1


	//   ....[12]....
        /*0b84*/ 	.word	0x00000320
        /*0b88*/ 	.word	0x000000ff
        /*0b8c*/ 	.word	0x00000030
        /*0b90*/ 	.short	0x0100
        /*0b92*/ 	.byte	0x08
	.zero		1


	//   ....[13]....
        /*0b94*/ 	.word	0x00000330
        /*0b98*/ 	.word	0x000000ff
        /*0b9c*/ 	.word	0x000000b0
        /*0ba0*/ 	.short	0x0100
        /*0ba2*/ 	.byte	0x08
	.zero		1


	//   ....[14]....
        /*0ba4*/ 	.word	0x00000340
        /*0ba8*/ 	.word	0x000000ff
        /*0bac*/ 	.word	0x00000038
        /*0bb0*/ 	.short	0x0100
        /*0bb2*/ 	.byte	0x08
	.zero		1


	//   ....[15]....
        /*0bb4*/ 	.word	0x00000350
        /*0bb8*/ 	.word	0x000000ff
        /*0bbc*/ 	.word	0x000000b8
        /*0bc0*/ 	.short	0x0100
        /*0bc2*/ 	.byte	0x08
	.zero		1


	//   ....[16]....
        /*0bc4*/ 	.word	0x00000360
        /*0bc8*/ 	.word	0x000000ff
        /*0bcc*/ 	.word	0x00000040
        /*0bd0*/ 	.short	0x0100
        /*0bd2*/ 	.byte	0x08
	.zero		1


	//   ....[17]....
        /*0bd4*/ 	.word	0x00000370
        /*0bd8*/ 	.word	0x000000ff
        /*0bdc*/ 	.word	0x000000c0
        /*0be0*/ 	.short	0x0100
        /*0be2*/ 	.byte	0x08
	.zero		1


	//   ....[18]....
        /*0be4*/ 	.word	0x00000380
        /*0be8*/ 	.word	0x000000ff
        /*0bec*/ 	.word	0x00000048
        /*0bf0*/ 	.short	0x0100
        /*0bf2*/ 	.byte	0x08
	.zero		1


	//   ....[19]....
        /*0bf4*/ 	.word	0x00000390
        /*0bf8*/ 	.word	0x000000ff
        /*0bfc*/ 	.word	0x000000c8
        /*0c00*/ 	.short	0x0100
        /*0c02*/ 	.byte	0x08
	.zero		1


	//   ....[20]....
        /*0c04*/ 	.word	0x000003a0
        /*0c08*/ 	.word	0x000000ff
        /*0c0c*/ 	.word	0x00000050
        /*0c10*/ 	.short	0x0100
        /*0c12*/ 	.byte	0x08
	.zero		1


	//   ....[21]....
        /*0c14*/ 	.word	0x000003b0
        /*0c18*/ 	.word	0x000000ff
        /*0c1c*/ 	.word	0x000000d0
        /*0c20*/ 	.short	0x0100
        /*0c22*/ 	.byte	0x08
	.zero		1


	//   ....[22]....
        /*0c24*/ 	.word	0x000003c0
        /*0c28*/ 	.word	0x000000ff
        /*0c2c*/ 	.word	0x00000058
        /*0c30*/ 	.short	0x0100
        /*0c32*/ 	.byte	0x08
	.zero		1


	//   ....[23]....
        /*0c34*/ 	.word	0x000003d0
        /*0c38*/ 	.word	0x000000ff
        /*0c3c*/ 	.word	0x000000d8
        /*0c40*/ 	.short	0x0100
        /*0c42*/ 	.byte	0x08
	.zero		1


	//   ....[24]....
        /*0c44*/ 	.word	0x000003e0
        /*0c48*/ 	.word	0x000000ff
        /*0c4c*/ 	.word	0x00000060
        /*0c50*/ 	.short	0x0100
        /*0c52*/ 	.byte	0x08
	.zero		1


	//   ....[25]....
        /*0c54*/ 	.word	0x000003f0
        /*0c58*/ 	.word	0x000000ff
        /*0c5c*/ 	.word	0x000000e0
        /*0c60*/ 	.short	0x0100
        /*0c62*/ 	.byte	0x08
	.zero		1


	//   ....[26]....
        /*0c64*/ 	.word	0x00000400
        /*0c68*/ 	.word	0x000000ff
        /*0c6c*/ 	.word	0x00000068
        /*0c70*/ 	.short	0x0100
        /*0c72*/ 	.byte	0x08
	.zero		1


	//   ....[27]....
        /*0c74*/ 	.word	0x00000410
        /*0c78*/ 	.word	0x000000ff
        /*0c7c*/ 	.word	0x000000e8
        /*0c80*/ 	.short	0x0100
        /*0c82*/ 	.byte	0x08
	.zero		1


	//   ....[28]....
        /*0c84*/ 	.word	0x00000420
        /*0c88*/ 	.word	0x000000ff
        /*0c8c*/ 	.word	0x00000070
        /*0c90*/ 	.short	0x0100
        /*0c92*/ 	.byte	0x08
	.zero		1


	//   ....[29]....
        /*0c94*/ 	.word	0x00000430
        /*0c98*/ 	.word	0x000000ff
        /*0c9c*/ 	.word	0x000000f0
        /*0ca0*/ 	.short	0x0100
        /*0ca2*/ 	.byte	0x08
	.zero		1


	//   ....[30]....
        /*0ca4*/ 	.word	0x00000440
        /*0ca8*/ 	.word	0x000000ff
        /*0cac*/ 	.word	0x00000078
        /*0cb0*/ 	.short	0x0100
        /*0cb2*/ 	.byte	0x08
	.zero		1


	//   ....[31]....
        /*0cb4*/ 	.word	0x00000450
        /*0cb8*/ 	.word	0x000000ff
        /*0cbc*/ 	.word	0x000000f8
        /*0cc0*/ 	.short	0x0100
        /*0cc2*/ 	.byte	0x08
	.zero		1


	//   ....[32]....
        /*0cc4*/ 	.word	0x000006f0
        /*0cc8*/ 	.word	0x000000ff
        /*0ccc*/ 	.word	0x00000110
        /*0cd0*/ 	.short	0x0100
        /*0cd2*/ 	.byte	0x06
	.zero		1


	//   ....[33]....
        /*0cd4*/ 	.word	0x00000780
        /*0cd8*/ 	.word	0x000000ff
        /*0cdc*/ 	.word	0x00000118
        /*0ce0*/ 	.short	0x0100
        /*0ce2*/ 	.byte	0x06
	.zero		1


	//   ....[34]....
        /*0ce4*/ 	.word	0x00001520
        /*0ce8*/ 	.word	0x00000003
        /*0cec*/ 	.word	0x00000000
        /*0cf0*/ 	.short	0x010a
        /*0cf2*/ 	.byte	0x3f
	.zero		1


	//   ....[35]....
        /*0cf4*/ 	.word	0x00001560
        /*0cf8*/ 	.word	0x00000003
        /*0cfc*/ 	.word	0x00000000
        /*0d00*/ 	.short	0x010a
        /*0d02*/ 	.byte	0x3f
	.zero		1


	//   ....[36]....
        /*0d04*/ 	.word	0x00002520
        /*0d08*/ 	.word	0x000000ff
        /*0d0c*/ 	.word	0x00000000
        /*0d10*/ 	.short	0x010a
        /*0d12*/ 	.byte	0x04
	.zero		1


	//   ....[37]....
        /*0d14*/ 	.word	0x00002560
        /*0d18*/ 	.word	0x000000ff
        /*0d1c*/ 	.word	0x00000000
        /*0d20*/ 	.short	0x010a
        /*0d22*/ 	.byte	0x04
	.zero		1


	//   ....[38]....
        /*0d24*/ 	.word	0x00003690
        /*0d28*/ 	.word	0x000000ff
        /*0d2c*/ 	.word	0x00000000
        /*0d30*/ 	.short	0x0101
        /*0d32*/ 	.byte	0x04
	.zero		1


	//   ....[39]....
        /*0d34*/ 	.word	0x00003870
        /*0d38*/ 	.word	0x000000ff
        /*0d3c*/ 	.word	0x00000000
        /*0d40*/ 	.short	0x0101
        /*0d42*/ 	.byte	0x04
	.zero		1


	//   ....[40]....
        /*0d44*/ 	.word	0x000158d0
        /*0d48*/ 	.word	0x0000000c
        /*0d4c*/ 	.word	0x00000080
        /*0d50*/ 	.short	0x010a
        /*0d52*/ 	.byte	0x3f
	.zero		1


	//   ....[41]....
        /*0d54*/ 	.word	0x00015c80
        /*0d58*/ 	.word	0x00000003
        /*0d5c*/ 	.word	0x00000118
        /*0d60*/ 	.short	0x0101
        /*0d62*/ 	.byte	0x3f
	.zero		1


	//   ....[42]....
        /*0d64*/ 	.word	0x00016410
        /*0d68*/ 	.word	0x00000007
        /*0d6c*/ 	.word	0x00000000
        /*0d70*/ 	.short	0x010a
        /*0d72*/ 	.byte	0x3f
	.zero		1


	//   ....[43]....
        /*0d74*/ 	.word	0x00016490
        /*0d78*/ 	.word	0x00000009
        /*0d7c*/ 	.word	0x00000000
        /*0d80*/ 	.short	0x010a
        /*0d82*/ 	.byte	0x3f
	.zero		1


	//   ....[44]....
        /*0d84*/ 	.word	0x00016520
        /*0d88*/ 	.word	0x00000006
        /*0d8c*/ 	.word	0x00000000
        /*0d90*/ 	.short	0x010a
        /*0d92*/ 	.byte	0x3f
	.zero		1


	//   ....[45]....
        /*0d94*/ 	.word	0x000165b0
        /*0d98*/ 	.word	0x00000009
        /*0d9c*/ 	.word	0x00000000
        /*0da0*/ 	.short	0x010a
        /*0da2*/ 	.byte	0x3f
	.zero		1


	//   ....[46]....
        /*0da4*/ 	.word	0x00016640
        /*0da8*/ 	.word	0x00000006
        /*0dac*/ 	.word	0x00000000
        /*0db0*/ 	.short	0x010a
        /*0db2*/ 	.byte	0x3f
	.zero		1


	//   ....[47]....
        /*0db4*/ 	.word	0x000166d0
        /*0db8*/ 	.word	0x00000009
        /*0dbc*/ 	.word	0x00000000
        /*0dc0*/ 	.short	0x010a
        /*0dc2*/ 	.byte	0x3f
	.zero		1


	//   ....[48]....
        /*0dc4*/ 	.word	0x00016760
        /*0dc8*/ 	.word	0x00000006
        /*0dcc*/ 	.word	0x00000000
        /*0dd0*/ 	.short	0x010a
        /*0dd2*/ 	.byte	0x3f
	.zero		1


	//   ....[49]....
        /*0dd4*/ 	.word	0x000167f0
        /*0dd8*/ 	.word	0x00000009
        /*0ddc*/ 	.word	0x00000000
        /*0de0*/ 	.short	0x010a
        /*0de2*/ 	.byte	0x3f
	.zero		1


	//   ....[50]....
        /*0de4*/ 	.word	0x00016880
        /*0de8*/ 	.word	0x00000006
        /*0dec*/ 	.word	0x00000000
        /*0df0*/ 	.short	0x010a
        /*0df2*/ 	.byte	0x3f
	.zero		1


	//   ....[51]....
        /*0df4*/ 	.word	0x00016910
        /*0df8*/ 	.word	0x00000009
        /*0dfc*/ 	.word	0x00000000
        /*0e00*/ 	.short	0x010a
        /*0e02*/ 	.byte	0x3f
	.zero		1


	//   ....[52]....
        /*0e04*/ 	.word	0x000169a0
        /*0e08*/ 	.word	0x00000006
        /*0e0c*/ 	.word	0x00000000
        /*0e10*/ 	.short	0x010a
        /*0e12*/ 	.byte	0x3f
	.zero		1


	//   ....[53]....
        /*0e14*/ 	.word	0x00016a30
        /*0e18*/ 	.word	0x00000009
        /*0e1c*/ 	.word	0x00000000
        /*0e20*/ 	.short	0x010a
        /*0e22*/ 	.byte	0x3f
	.zero		1


	//   ....[54]....
        /*0e24*/ 	.word	0x00016ac0
        /*0e28*/ 	.word	0x00000006
        /*0e2c*/ 	.word	0x00000000
        /*0e30*/ 	.short	0x010a
        /*0e32*/ 	.byte	0x3f
	.zero		1


	//   ....[55]....
        /*0e34*/ 	.word	0x00016b50
        /*0e38*/ 	.word	0x00000009
        /*0e3c*/ 	.word	0x00000000
        /*0e40*/ 	.short	0x010a
        /*0e42*/ 	.byte	0x3f
	.zero		1


	//   ....[56]....
        /*0e44*/ 	.word	0x00016be0
        /*0e48*/ 	.word	0x00000006
        /*0e4c*/ 	.word	0x00000000
        /*0e50*/ 	.short	0x010a
        /*0e52*/ 	.byte	0x3f
	.zero		1


	//   ....[57]....
        /*0e54*/ 	.word	0x00016c70
        /*0e58*/ 	.word	0x00000003
        /*0e5c*/ 	.word	0x00000000
        /*0e60*/ 	.short	0x010a
        /*0e62*/ 	.byte	0x3f
	.zero		1


	//   ....[58]....
        /*0e64*/ 	.word	0x00016cd0
        /*0e68*/ 	.word	0x00000003
        /*0e6c*/ 	.word	0x00000000
        /*0e70*/ 	.short	0x010a
        /*0e72*/ 	.byte	0x3f
	.zero		1


	//   ....[59]....
        /*0e74*/ 	.word	0x00016d30
        /*0e78*/ 	.word	0x00000008
        /*0e7c*/ 	.word	0x00000000
        /*0e80*/ 	.short	0x010a
        /*0e82*/ 	.byte	0x3f
	.zero		1


	//   ....[60]....
        /*0e84*/ 	.word	0x00016e00
        /*0e88*/ 	.word	0x0000000c
        /*0e8c*/ 	.word	0x00000080
        /*0e90*/ 	.short	0x010a
        /*0e92*/ 	.byte	0x3f
	.zero		1


	//   ....[61]....
        /*0e94*/ 	.word	0x00016ed0
        /*0e98*/ 	.word	0x00000007
        /*0e9c*/ 	.word	0x00000000
        /*0ea0*/ 	.short	0x010a
        /*0ea2*/ 	.byte	0x3f
	.zero		1


	//   ....[62]....
        /*0ea4*/ 	.word	0x00016f20
        /*0ea8*/ 	.word	0x00000009
        /*0eac*/ 	.word	0x00000000
        /*0eb0*/ 	.short	0x010a
        /*0eb2*/ 	.byte	0x3f
	.zero		1


	//   ....[63]....
        /*0eb4*/ 	.word	0x00016f70
        /*0eb8*/ 	.word	0x00000006
        /*0ebc*/ 	.word	0x00000000
        /*0ec0*/ 	.short	0x010a
        /*0ec2*/ 	.byte	0x3f
	.zero		1


	//   ....[64]....
        /*0ec4*/ 	.word	0x00016fc0
        /*0ec8*/ 	.word	0x00000009
        /*0ecc*/ 	.word	0x00000000
        /*0ed0*/ 	.short	0x010a
        /*0ed2*/ 	.byte	0x3f
	.zero		1


	//   ....[65]....
        /*0ed4*/ 	.word	0x00017010
        /*0ed8*/ 	.word	0x00000006
        /*0edc*/ 	.word	0x00000000
        /*0ee0*/ 	.short	0x010a
        /*0ee2*/ 	.byte	0x3f
	.zero		1


	//   ....[66]....
        /*0ee4*/ 	.word	0x00017060
        /*0ee8*/ 	.word	0x00000009
        /*0eec*/ 	.word	0x00000000
        /*0ef0*/ 	.short	0x010a
        /*0ef2*/ 	.byte	0x3f
	.zero		1


	//   ....[67]....
        /*0ef4*/ 	.word	0x000170b0
        /*0ef8*/ 	.word	0x00000006
        /*0efc*/ 	.word	0x00000000
        /*0f00*/ 	.short	0x010a
        /*0f02*/ 	.byte	0x3f
	.zero		1


	//   ....[68]....
        /*0f04*/ 	.word	0x00017100
        /*0f08*/ 	.word	0x00000009
        /*0f0c*/ 	.word	0x00000000
        /*0f10*/ 	.short	0x010a
        /*0f12*/ 	.byte	0x3f
	.zero		1


	//   ....[69]....
        /*0f14*/ 	.word	0x00017150
        /*0f18*/ 	.word	0x00000006
        /*0f1c*/ 	.word	0x00000000
        /*0f20*/ 	.short	0x010a
        /*0f22*/ 	.byte	0x3f
	.zero		1


	//   ....[70]....
        /*0f24*/ 	.word	0x000171a0
        /*0f28*/ 	.word	0x00000009
        /*0f2c*/ 	.word	0x00000000
        /*0f30*/ 	.short	0x010a
        /*0f32*/ 	.byte	0x3f
	.zero		1


	//   ....[71]....
        /*0f34*/ 	.word	0x000171f0
        /*0f38*/ 	.word	0x00000006
        /*0f3c*/ 	.word	0x00000000
        /*0f40*/ 	.short	0x010a
        /*0f42*/ 	.byte	0x3f
	.zero		1


	//   ....[72]....
        /*0f44*/ 	.word	0x00017240
        /*0f48*/ 	.word	0x00000009
        /*0f4c*/ 	.word	0x00000000
        /*0f50*/ 	.short	0x010a
        /*0f52*/ 	.byte	0x3f
	.zero		1


	//   ....[73]....
        /*0f54*/ 	.word	0x00017290
        /*0f58*/ 	.word	0x00000006
        /*0f5c*/ 	.word	0x00000000
        /*0f60*/ 	.short	0x010a
        /*0f62*/ 	.byte	0x3f
	.zero		1


	//   ....[74]....
        /*0f64*/ 	.word	0x000172e0
        /*0f68*/ 	.word	0x00000009
        /*0f6c*/ 	.word	0x00000000
        /*0f70*/ 	.short	0x010a
        /*0f72*/ 	.byte	0x3f
	.zero		1


	//   ....[75]....
        /*0f74*/ 	.word	0x00017330
        /*0f78*/ 	.word	0x00000006
        /*0f7c*/ 	.word	0x00000000
        /*0f80*/ 	.short	0x010a
        /*0f82*/ 	.byte	0x3f
	.zero		1


	//----- nvinfo : EIATTR_NUM_MBARRIERS
	.align		4
.L_37:
        /*0f84*/ 	.byte	0x03, 0x38
        /*0f86*/ 	.short	0x0022


	//----- nvinfo : EIATTR_EXIT_INSTR_OFFSETS
	.align		4
        /*0f88*/ 	.byte	0x04, 0x1c
        /*0f8a*/ 	.short	(.L_39 - .L_38)


	//   ....[0]....
.L_38:
        /*0f8c*/ 	.word	0x000007d0


	//   ....[1]....
        /*0f90*/ 	.word	0x00001130


	//   ....[2]....
        /*0f94*/ 	.word	0x00014ed0


	//   ....[3]....
        /*0f98*/ 	.word	0x00015550


	//   ....[4]....
        /*0f9c*/ 	.word	0x00016cc0


	//----- nvinfo : EIATTR_MAX_THREADS
	.align		4
.L_39:
        /*0fa0*/ 	.byte	0x04, 0x05
        /*0fa2*/ 	.short	(.L_41 - .L_40)
.L_40:
        /*0fa4*/ 	.word	0x00000180
        /*0fa8*/ 	.word	0x00000001
        /*0fac*/ 	.word	0x00000001


	//----- nvinfo : EIATTR_CRS_STACK_SIZE
	.align		4
.L_41:
        /*0fb0*/ 	.byte	0x04, 0x1e
        /*0fb2*/ 	.short	(.L_43 - .L_42)
.L_42:
        /*0fb4*/ 	.word	0x00000000


	//----- nvinfo : EIATTR_CBANK_PARAM_SIZE
	.align		4
.L_43:
        /*0fb8*/ 	.byte	0x03, 0x19
        /*0fba*/ 	.short	0x0470


	//----- nvinfo : EIATTR_PARAM_CBANK
	.align		4
        /*0fbc*/ 	.byte	0x04, 0x0a
        /*0fbe*/ 	.short	(.L_45 - .L_44)
	.align		4
.L_44:
        /*0fc0*/ 	.word	index@(.nv.constant0._ZN7cutlass13device_kernelINS_4gemm6kernel13GemmUniversalIN4cute5tupleIJiiiiEEENS1_10collective13CollectiveMmaINS1_34MainloopSm90TmaGmmaWarpSpecializedILi16ENS5_IJNS4_1CILi1EEESB_SB_EEENS1_35KernelTmaWarpSpecializedCooperativeEEENS5_IJNSA_ILi192EEENSA_ILi240EEENSA_ILi16EEEEEENS_10bfloat16_tENS5_IJlSB_lEEESJ_SK_NS4_8TiledMMAINS4_8MMA_AtomIJNS4_4SM904GMMA27MMA_64x16x16_F32BF16BF16_SSILNSO_5MajorE0ELSQ_0ELNSO_7ScaleInE1ELSR_1EEEEEENS4_6LayoutINS5_IJNSA_ILi2EEESB_SB_EEENS5_IJSB_NSA_ILi0EEESX_EEEEENS5_IJNS4_10UnderscoreES10_S10_EEEEENS4_13SM90_TMA_LOADENS4_14ComposedLayoutINS4_7SwizzleILi1ELi4ELi3EEENS4_18smem_ptr_flag_bitsILi16EEENSU_INS5_IJNSA_ILi8EEESH_EEENS5_IJSH_SB_EEEEEEEvNS4_8identityES13_S1D_vS1E_EENS_8epilogue10collective6detail29Sm90TmaWarpSpecializedAdapterINS1H_15DefaultEpilogueISJ_SK_SK_NS1G_6thread17LinearCombinationISJ_Li1EffLNS1L_9ScaleType4KindE0ELNS_15FloatRoundStyleE2ESJ_EENS1_15EpilogueDefaultEEEEEvvEEEEvNT_6ParamsE)
        /*0fc4*/ 	.short	0x0210
        /*0fc6*/ 	.short	0x0470


	//----- nvinfo : EIATTR_SW_WAR
	.align		4
.L_45:
        /*0fc8*/ 	.byte	0x04, 0x36
        /*0fca*/ 	.short	(.L_47 - .L_46)
.L_46:
        /*0fcc*/ 	.word	0x00000008
.L_47:


//--------------------- .nv.callgraph             --------------------------
	.section	.nv.callgraph,"",@"SHT_CUDA_CALLGRAPH"
	.align	4
	.sectionentsize	8
	.align		4
        /*0000*/ 	.word	0x00000000
	.align		4
        /*0004*/ 	.word	0xffffffff
	.align		4
        /*0008*/ 	.word	index@(_ZN7cutlass13device_kernelINS_4gemm6kernel13GemmUniversalIN4cute5tupleIJiiiiEEENS1_10collective13CollectiveMmaINS1_34MainloopSm90TmaGmmaWarpSpecializedILi16ENS5_IJNS4_1CILi1EEESB_SB_EEENS1_35KernelTmaWarpSpecializedCooperativeEEENS5_IJNSA_ILi192EEENSA_ILi240EEENSA_ILi16EEEEEENS_10bfloat16_tENS5_IJlSB_lEEESJ_SK_NS4_8TiledMMAINS4_8MMA_AtomIJNS4_4SM904GMMA27MMA_64x16x16_F32BF16BF16_SSILNSO_5MajorE0ELSQ_0ELNSO_7ScaleInE1ELSR_1EEEEEENS4_6LayoutINS5_IJNSA_ILi2EEESB_SB_EEENS5_IJSB_NSA_ILi0EEESX_EEEEENS5_IJNS4_10UnderscoreES10_S10_EEEEENS4_13SM90_TMA_LOADENS4_14ComposedLayoutINS4_7SwizzleILi1ELi4ELi3EEENS4_18smem_ptr_flag_bitsILi16EEENSU_INS5_IJNSA_ILi8EEESH_EEENS5_IJSH_SB_EEEEEEEvNS4_8identityES13_S1D_vS1E_EENS_8epilogue10collective6detail29Sm90TmaWarpSpecializedAdapterINS1H_15DefaultEpilogueISJ_SK_SK_NS1G_6thread17LinearCombinationISJ_Li1EffLNS1L_9ScaleType4KindE0ELNS_15FloatRoundStyleE2ESJ_EENS1_15EpilogueDefaultEEEEEvvEEEEvNT_6ParamsE)
	.align		4
        /*000c*/ 	.word	index@(__assertfail)
	.align		4
        /*0010*/ 	.word	0x00000000
	.align		4
        /*0014*/ 	.word	0xfffffffe
	.align		4
        /*0018*/ 	.word	0x00000000
	.align		4
        /*001c*/ 	.word	0xfffffffd
	.align		4
        /*0020*/ 	.word	0x00000000
	.align		4
        /*0024*/ 	.word	0xfffffffc


//--------------------- .nv.constant4             --------------------------
	.section	.nv.constant4,"a",@progbits
	.align	8
	.align		8
.nv.constant4:
        /*0000*/ 	.dword	__assertfail
	.align		8
        /*0008*/ 	.dword	__unnamed_1
	.align		8
        /*0010*/ 	.dword	_ZN40_INTERNAL_f66941a0_4_k_cu_a87028f0_178514cuda3std3__45__cpo5beginE
	.align		8
        /*0018*/ 	.dword	_ZN40_INTERNAL_f66941a0_4_k_cu_a87028f0_178514cuda3std3__45__cpo3endE
	.align		8
        /*0020*/ 	.dword	_ZN40_INTERNAL_f66941a0_4_k_cu_a87028f0_178514cuda3std3__45__cpo6cbeginE
	.align		8
        /*0028*/ 	.dword	_ZN40_INTERNAL_f66941a0_4_k_cu_a87028f0_178514cuda3std3__45__cpo4cendE
	.align		8
        /*0030*/ 	.dword	_ZN40_INTERNAL_f66941a0_4_k_cu_a87028f0_178514cuda3std3__442_GLOBAL__N__f66941a0_4_k_cu_a87028f0_178516ignoreE
	.align		8
        /*0038*/ 	.dword	_ZN40_INTERNAL_f66941a0_4_k_cu_a87028f0_178514cuda3std3__419piecewise_constructE
	.align		8
        /*0040*/ 	.dword	_ZN40_INTERNAL_f66941a0_4_k_cu_a87028f0_178514cuda3std3__48in_placeE
	.align		8
        /*0048*/ 	.dword	_ZN40_INTERNAL_f66941a0_4_k_cu_a87028f0_178514cuda3std6ranges3__45__cpo4swapE
	.align		8
        /*0050*/ 	.dword	_ZN40_INTERNAL_f66941a0_4_k_cu_a87028f0_178514cuda3std6ranges3__45__cpo9iter_moveE
	.align		8
        /*0058*/ 	.dword	_ZN40_INTERNAL_f66941a0_4_k_cu_a87028f0_178514cute7productE
	.align		8
        /*0060*/ 	.dword	_ZN40_INTERNAL_f66941a0_4_k_cu_a87028f0_178514cute1_E
	.align		8
        /*0068*/ 	.dword	$str$22
	.align		8
        /*0070*/ 	.dword	$str$23


//--------------------- .text._ZN7cutlass13device_kernelINS_4gemm6kernel13GemmUniversalIN4cute5tupleIJiiiiEEENS1_10collective13CollectiveMmaINS1_34MainloopSm90TmaGmmaWarpSpecializedILi16ENS5_IJNS4_1CILi1EEESB_SB_EEENS1_35KernelTmaWarpSpecializedCooperativeEEENS5_IJNSA_ILi192EEENSA_ILi240EEENSA_ILi16EEEEEENS_10bfloat16_tENS5_IJlSB_lEEESJ_SK_NS4_8TiledMMAINS4_8MMA_AtomIJNS4_4SM904GMMA27MMA_64x16x16_F32BF16BF16_SSILNSO_5MajorE0ELSQ_0ELNSO_7ScaleInE1ELSR_1EEEEEENS4_6LayoutINS5_IJNSA_ILi2EEESB_SB_EEENS5_IJSB_NSA_ILi0EEESX_EEEEENS5_IJNS4_10UnderscoreES10_S10_EEEEENS4_13SM90_TMA_LOADENS4_14ComposedLayoutINS4_7SwizzleILi1ELi4ELi3EEENS4_18smem_ptr_flag_bitsILi16EEENSU_INS5_IJNSA_ILi8EEESH_EEENS5_IJSH_SB_EEEEEEEvNS4_8identityES13_S1D_vS1E_EENS_8epilogue10collective6detail29Sm90TmaWarpSpecializedAdapterINS1H_15DefaultEpilogueISJ_SK_SK_NS1G_6thread17LinearCombinationISJ_Li1EffLNS1L_9ScaleType4KindE0ELNS_15FloatRoundStyleE2ESJ_EENS1_15EpilogueDefaultEEEEEvvEEEEvNT_6ParamsE --------------------------
	.section	.text._ZN7cutlass13device_kernelINS_4gemm6kernel13GemmUniversalIN4cute5tupleIJiiiiEEENS1_10collective13CollectiveMmaINS1_34MainloopSm90TmaGmmaWarpSpecializedILi16ENS5_IJNS4_1CILi1EEESB_SB_EEENS1_35KernelTmaWarpSpecializedCooperativeEEENS5_IJNSA_ILi192EEENSA_ILi240EEENSA_ILi16EEEEEENS_10bfloat16_tENS5_IJlSB_lEEESJ_SK_NS4_8TiledMMAINS4_8MMA_AtomIJNS4_4SM904GMMA27MMA_64x16x16_F32BF16BF16_SSILNSO_5MajorE0ELSQ_0ELNSO_7ScaleInE1ELSR_1EEEEEENS4_6LayoutINS5_IJNSA_ILi2EEESB_SB_EEENS5_IJSB_NSA_ILi0EEESX_EEEEENS5_IJNS4_10UnderscoreES10_S10_EEEEENS4_13SM90_TMA_LOADENS4_14ComposedLayoutINS4_7SwizzleILi1ELi4ELi3EEENS4_18smem_ptr_flag_bitsILi16EEENSU_INS5_IJNSA_ILi8EEESH_EEENS5_IJSH_SB_EEEEEEEvNS4_8identityES13_S1D_vS1E_EENS_8epilogue10collective6detail29Sm90TmaWarpSpecializedAdapterINS1H_15DefaultEpilogueISJ_SK_SK_NS1G_6thread17LinearCombinationISJ_Li1EffLNS1L_9ScaleType4KindE0ELNS_15FloatRoundStyleE2ESJ_EENS1_15EpilogueDefaultEEEEEvvEEEEvNT_6ParamsE,"ax",@progbits
	.align	128
.text._ZN7cutlass13device_kernelINS_4gemm6kernel13GemmUniversalIN4cute5tupleIJiiiiEEENS1_10collective13CollectiveMmaINS1_34MainloopSm90TmaGmmaWarpSpecializedILi16ENS5_IJNS4_1CILi1EEESB_SB_EEENS1_35KernelTmaWarpSpecializedCooperativeEEENS5_IJNSA_ILi192EEENSA_ILi240EEENSA_ILi16EEEEEENS_10bfloat16_tENS5_IJlSB_lEEESJ_SK_NS4_8TiledMMAINS4_8MMA_AtomIJNS4_4SM904GMMA27MMA_64x16x16_F32BF16BF16_SSILNSO_5MajorE0ELSQ_0ELNSO_7ScaleInE1ELSR_1EEEEEENS4_6LayoutINS5_IJNSA_ILi2EEESB_SB_EEENS5_IJSB_NSA_ILi0EEESX_EEEEENS5_IJNS4_10UnderscoreES10_S10_EEEEENS4_13SM90_TMA_LOADENS4_14ComposedLayoutINS4_7SwizzleILi1ELi4ELi3EEENS4_18smem_ptr_flag_bitsILi16EEENSU_INS5_IJNSA_ILi8EEESH_EEENS5_IJSH_SB_EEEEEEEvNS4_8identityES13_S1D_vS1E_EENS_8epilogue10collective6detail29Sm90TmaWarpSpecializedAdapterINS1H_15DefaultEpilogueISJ_SK_SK_NS1G_6thread17LinearCombinationISJ_Li1EffLNS1L_9ScaleType4KindE0ELNS_15FloatRoundStyleE2ESJ_EENS1_15EpilogueDefaultEEEEEvvEEEEvNT_6ParamsE:
        .type           _ZN7cutlass13device_kernelINS_4gemm6kernel13GemmUniversalIN4cute5tupleIJiiiiEEENS1_10collective13CollectiveMmaINS1_34MainloopSm90TmaGmmaWarpSpecializedILi16ENS5_IJNS4_1CILi1EEESB_SB_EEENS1_35KernelTmaWarpSpecializedCooperativeEEENS5_IJNSA_ILi192EEENSA_ILi240EEENSA_ILi16EEEEEENS_10bfloat16_tENS5_IJlSB_lEEESJ_SK_NS4_8TiledMMAINS4_8MMA_AtomIJNS4_4SM904GMMA27MMA_64x16x16_F32BF16BF16_SSILNSO_5MajorE0ELSQ_0ELNSO_7ScaleInE1ELSR_1EEEEEENS4_6LayoutINS5_IJNSA_ILi2EEESB_SB_EEENS5_IJSB_NSA_ILi0EEESX_EEEEENS5_IJNS4_10UnderscoreES10_S10_EEEEENS4_13SM90_TMA_LOADENS4_14ComposedLayoutINS4_7SwizzleILi1ELi4ELi3EEENS4_18smem_ptr_flag_bitsILi16EEENSU_INS5_IJNSA_ILi8EEESH_EEENS5_IJSH_SB_EEEEEEEvNS4_8identityES13_S1D_vS1E_EENS_8epilogue10collective6detail29Sm90TmaWarpSpecializedAdapterINS1H_15DefaultEpilogueISJ_SK_SK_NS1G_6thread17LinearCombinationISJ_Li1EffLNS1L_9ScaleType4KindE0ELNS_15FloatRoundStyleE2ESJ_EENS1_15EpilogueDefaultEEEEEvvEEEEvNT_6ParamsE,@function
        .size           _ZN7cutlass13device_kernelINS_4gemm6kernel13GemmUniversalIN4cute5tupleIJiiiiEEENS1_10collective13CollectiveMmaINS1_34MainloopSm90TmaGmmaWarpSpecializedILi16ENS5_IJNS4_1CILi1EEESB_SB_EEENS1_35KernelTmaWarpSpecializedCooperativeEEENS5_IJNSA_ILi192EEENSA_ILi240EEENSA_ILi16EEEEEENS_10bfloat16_tENS5_IJlSB_lEEESJ_SK_NS4_8TiledMMAINS4_8MMA_AtomIJNS4_4SM904GMMA27MMA_64x16x16_F32BF16BF16_SSILNSO_5MajorE0ELSQ_0ELNSO_7ScaleInE1ELSR_1EEEEEENS4_6LayoutINS5_IJNSA_ILi2EEESB_SB_EEENS5_IJSB_NSA_ILi0EEESX_EEEEENS5_IJNS4_10UnderscoreES10_S10_EEEEENS4_13SM90_TMA_LOADENS4_14ComposedLayoutINS4_7SwizzleILi1ELi4ELi3EEENS4_18smem_ptr_flag_bitsILi16EEENSU_INS5_IJNSA_ILi8EEESH_EEENS5_IJSH_SB_EEEEEEEvNS4_8identityES13_S1D_vS1E_EENS_8epilogue10collective6detail29Sm90TmaWarpSpecializedAdapterINS1H_15DefaultEpilogueISJ_SK_SK_NS1G_6thread17LinearCombinationISJ_Li1EffLNS1L_9ScaleType4KindE0ELNS_15FloatRoundStyleE2ESJ_EENS1_15EpilogueDefaultEEEEEvvEEEEvNT_6ParamsE,(.L_x_569 - _ZN7cutlass13device_kernelINS_4gemm6kernel13GemmUniversalIN4cute5tupleIJiiiiEEENS1_10collective13CollectiveMmaINS1_34MainloopSm90TmaGmmaWarpSpecializedILi16ENS5_IJNS4_1CILi1EEESB_SB_EEENS1_35KernelTmaWarpSpecializedCooperativeEEENS5_IJNSA_ILi192EEENSA_ILi240EEENSA_ILi16EEEEEENS_10bfloat16_tENS5_IJlSB_lEEESJ_SK_NS4_8TiledMMAINS4_8MMA_AtomIJNS4_4SM904GMMA27MMA_64x16x16_F32BF16BF16_SSILNSO_5MajorE0ELSQ_0ELNSO_7ScaleInE1ELSR_1EEEEEENS4_6LayoutINS5_IJNSA_ILi2EEESB_SB_EEENS5_IJSB_NSA_ILi0EEESX_EEEEENS5_IJNS4_10UnderscoreES10_S10_EEEEENS4_13SM90_TMA_LOADENS4_14ComposedLayoutINS4_7SwizzleILi1ELi4ELi3EEENS4_18smem_ptr_flag_bitsILi16EEENSU_INS5_IJNSA_ILi8EEESH_EEENS5_IJSH_SB_EEEEEEEvNS4_8identityES13_S1D_vS1E_EENS_8epilogue10collective6detail29Sm90TmaWarpSpecializedAdapterINS1H_15DefaultEpilogueISJ_SK_SK_NS1G_6thread17LinearCombinationISJ_Li1EffLNS1L_9ScaleType4KindE0ELNS_15FloatRoundStyleE2ESJ_EENS1_15EpilogueDefaultEEEEEvvEEEEvNT_6ParamsE)
        .other          _ZN7cutlass13device_kernelINS_4gemm6kernel13GemmUniversalIN4cute5tupleIJiiiiEEENS1_10collective13CollectiveMmaINS1_34MainloopSm90TmaGmmaWarpSpecializedILi16ENS5_IJNS4_1CILi1EEESB_SB_EEENS1_35KernelTmaWarpSpecializedCooperativeEEENS5_IJNSA_ILi192EEENSA_ILi240EEENSA_ILi16EEEEEENS_10bfloat16_tENS5_IJlSB_lEEESJ_SK_NS4_8TiledMMAINS4_8MMA_AtomIJNS4_4SM904GMMA27MMA_64x16x16_F32BF16BF16_SSILNSO_5MajorE0ELSQ_0ELNSO_7ScaleInE1ELSR_1EEEEEENS4_6LayoutINS5_IJNSA_ILi2EEESB_SB_EEENS5_IJSB_NSA_ILi0EEESX_EEEEENS5_IJNS4_10UnderscoreES10_S10_EEEEENS4_13SM90_TMA_LOADENS4_14ComposedLayoutINS4_7SwizzleILi1ELi4ELi3EEENS4_18smem_ptr_flag_bitsILi16EEENSU_INS5_IJNSA_ILi8EEESH_EEENS5_IJSH_SB_EEEEEEEvNS4_8identityES13_S1D_vS1E_EENS_8epilogue10collective6detail29Sm90TmaWarpSpecializedAdapterINS1H_15DefaultEpilogueISJ_SK_SK_NS1G_6thread17LinearCombinationISJ_Li1EffLNS1L_9ScaleType4KindE0ELNS_15FloatRoundStyleE2ESJ_EENS1_15EpilogueDefaultEEEEEvvEEEEvNT_6ParamsE,@"STO_CUDA_ENTRY STV_DEFAULT"
_ZN7cutlass13device_kernelINS_4gemm6kernel13GemmUniversalIN4cute5tupleIJiiiiEEENS1_10collective13CollectiveMmaINS1_34MainloopSm90TmaGmmaWarpSpecializedILi16ENS5_IJNS4_1CILi1EEESB_SB_EEENS1_35KernelTmaWarpSpecializedCooperativeEEENS5_IJNSA_ILi192EEENSA_ILi240EEENSA_ILi16EEEEEENS_10bfloat16_tENS5_IJlSB_lEEESJ_SK_NS4_8TiledMMAINS4_8MMA_AtomIJNS4_4SM904GMMA27MMA_64x16x16_F32BF16BF16_SSILNSO_5MajorE0ELSQ_0ELNSO_7ScaleInE1ELSR_1EEEEEENS4_6LayoutINS5_IJNSA_ILi2EEESB_SB_EEENS5_IJSB_NSA_ILi0EEESX_EEEEENS5_IJNS4_10UnderscoreES10_S10_EEEEENS4_13SM90_TMA_LOADENS4_14ComposedLayoutINS4_7SwizzleILi1ELi4ELi3EEENS4_18smem_ptr_flag_bitsILi16EEENSU_INS5_IJNSA_ILi8EEESH_EEENS5_IJSH_SB_EEEEEEEvNS4_8identityES13_S1D_vS1E_EENS_8epilogue10collective6detail29Sm90TmaWarpSpecializedAdapterINS1H_15DefaultEpilogueISJ_SK_SK_NS1G_6thread17LinearCombinationISJ_Li1EffLNS1L_9ScaleType4KindE0ELNS_15FloatRoundStyleE2ESJ_EENS1_15EpilogueDefaultEEEEEvvEEEEvNT_6ParamsE:
[----:B------:R-:W0:Y:S02]  /*0000*/  LDC R1, c[0x0][0x28] ;  /* 0x00000a00ff017b82 */ /* 0x000e240000000800 */
[----:B0-----:R-:W-:Y:S01]  /*0010*/  VIADD R1, R1, 0xfffffe90 ;  /* 0xfffffe9001017836 */ /* 0x001fe20000000000 */
[----:B------:R-:W0:Y:S01]  /*0020*/  S2R R2, SR_TID.X ;  /* 0x0000000000027919 */ /* 0x000e220000002100 */
[----:B------:R-:W-:Y:S01]  /*0030*/  ELECT P0, URZ, PT ;  /* 0x00000000003f782f */ /* 0x000fe20003800000 */
[----:B------:R-:W-:Y:S01]  /*0040*/  BSSY B0, `(.L_x_0) ;  /* 0x000000f000007945 */ /* 0x000fe20003800000 */
[--C-:B0-----:R-:W-:Y:S02]  /*0050*/  SHF.R.U32.HI R0, RZ, 0x5, R2.reuse ;  /* 0x00000005ff007819 */ /* 0x101fe40000011602 */
[----:B------:R-:W-:-:S03]  /*0060*/  SHF.R.U32.HI R2, RZ, 0x7, R2 ;  /* 0x00000007ff027819 */ /* 0x000fc60000011602 */
[----:B------:R-:W0:Y:S04]  /*0070*/  SHFL.IDX PT, R3, R0, RZ, 0x1f ;  /* 0x00001fff00037589 */ /* 0x000e2800000e0000 */
[----:B------:R1:W2:Y:S01]  /*0080*/  SHFL.IDX PT, R5, R2, RZ, 0x1f ;  /* 0x00001fff02057589 */ /* 0x0002a200000e0000 */
[----:B0-----:R-:W-:-:S13]  /*0090*/  ISETP.NE.OR P0, PT, R3, RZ, !P0 ;  /* 0x000000ff0300720c */ /* 0x001fda0004705670 */
[----:B-12---:R-:W-:Y:S05]  /*00a0*/  @P0 BRA `(.L_x_1) ;  /* 0x0000000000200947 */ /* 0x006fea0003800000 */
[----:B------:R-:W-:Y:S02]  /*00b0*/  ULDC.64 UR4, c[0x0][0x198] ;  /* 0x0000660000047ab9 */ /* 0x000fe40000000a00 */
[----:B------:R-:W-:Y:S02]  /*00c0*/  UIADD3 UR6, UP0, UR4, 0xf0, URZ ;  /* 0x000000f004067890 */ /* 0x000fe4000ff1e03f */
[----:B------:R-:W-:Y:S02]  /*00d0*/  UIADD3 UR4, UP1, UR4, 0x1f0, URZ ;  /* 0x000001f004047890 */ /* 0x000fe4000ff3e03f */
[----:B------:R-:W-:Y:S02]  /*00e0*/  UIADD3.X UR7, URZ, UR5, URZ, UP0, !UPT ;  /* 0x000000053f077290 */ /* 0x000fe400087fe43f */
[----:B------:R-:W-:-:S07]  /*00f0*/  UIADD3.X UR5, URZ, UR5, URZ, UP1, !UPT ;  /* 0x000000053f057290 */ /* 0x000fce0008ffe43f */
[----:B------:R0:W-:Y:S02]  /*0100*/  UTMACCTL.PF [UR6] ;  /* 0x00000000060079b9 */ /* 0x0001e40008040000 */
[----:B------:R0:W-:Y:S02]  /*0110*/  UTMACCTL.PF [UR4] ;  /* 0x00000000040079b9 */ /* 0x0001e40008040000 */
[----:B0-----:R-:W-:Y:S01]  /*0120*/  NOP ;  /* 0x0000000000007918 */ /* 0x001fe20000000000 */
.L_x_1:
[----:B------:R-:W-:Y:S05]  /*0130*/  BSYNC B0 ;  /* 0x0000000000007941 */ /* 0x000fea0003800000 */
.L_x_0:
[----:B------:R-:W0:Y:S02]  /*0140*/  SHFL.IDX PT, R2, R0, RZ, 0x1f ;  /* 0x00001fff00027589 */ /* 0x000e2400000e0000 */
[----:B0-----:R-:W-:-:S13]  /*0150*/  ISETP.NE.AND P0, PT, R2, RZ, PT ;  /* 0x000000ff0200720c */ /* 0x001fda0003f05270 */
[----:B------:R-:W-:Y:S05]  /*0160*/  @P0 BRA `(.L_x_2) ;  /* 0x0000000000c40947 */ /* 0x000fea0003800000 */
[----:B------:R-:W-:Y:S01]  /*0170*/  ELECT P0, URZ, PT ;  /* 0x00000000003f782f */ /* 0x000fe20003800000 */
[----:B------:R-:W-:-:S12]  /*0180*/  BSSY B0, `(.L_x_2) ;  /* 0x000002f000007945 */ /* 0x000fd80003800000 */
[----:B------:R-:W-:Y:S05]  /*0190*/  @!P0 BRA `(.L_x_3) ;  /* 0x0000000000b48947 */ /* 0x000fea0003800000 */
[----:B------:R-:W0:Y:S01]  /*01a0*/  S2UR UR8, SR_CgaCtaId ;  /* 0x00000000000879c3 */ /* 0x000e220000008800 */
[----:B------:R-:W-:Y:S01]  /*01b0*/  UMOV UR4, 0x400 ;  /* 0x0000040000047882 */ /* 0x000fe20000000000 */
[----:B------:R-:W-:Y:S01]  /*01c0*/  UMOV UR5, 0x1 ;  /* 0x0000000100057882 */ /* 0x000fe20000000000 */
[----:B------:R-:W-:Y:S02]  /*01d0*/  UMOV UR6, 0x100 ;  /* 0x0000010000067882 */ /* 0x000fe40000000000 */
[----:B------:R-:W-:-:S04]  /*01e0*/  UIADD3 UR6, -UR6, 0x100000, URZ ;  /* 0x0010000006067890 */ /* 0x000fc8000fffe13f */
[----:B------:R-:W-:Y:S02]  /*01f0*/  USHF.L.U32 UR7, UR6, 0xb, URZ ;  /* 0x0000000b06077899 */ /* 0x000fe4000800063f */
[----:B------:R-:W-:Y:S02]  /*0200*/  USHF.L.U32 UR6, UR6, 0x1, URZ ;  /* 0x0000000106067899 */ /* 0x000fe4000800063f */
[----:B0-----:R-:W-:Y:S02]  /*0210*/  ULEA UR8, UR8, UR4, 0x18 ;  /* 0x0000000408087291 */ /* 0x001fe4000f8ec03f */
[----:B------:R-:W-:-:S04]  /*0220*/  UIADD3 UR4, -UR5, 0x100000, URZ ;  /* 0x0010000005047890 */ /* 0x000fc8000fffe13f */
[----:B------:R-:W-:Y:S02]  /*0230*/  USHF.L.U32 UR5, UR4, 0xb, URZ ;  /* 0x0000000b04057899 */ /* 0x000fe4000800063f */
[----:B------:R-:W-:Y:S01]  /*0240*/  USHF.L.U32 UR4, UR4, 0x1, URZ ;  /* 0x0000000104047899 */ /* 0x000fe2000800063f */
[----:B------:R-:W0:Y:S11]  /*0250*/  FENCE.VIEW.ASYNC.S ;  /* 0x00000000000073c6 */ /* 0x000e360000000000 */
[----:B0-----:R0:W1:Y:S01]  /*0260*/  SYNCS.EXCH.64 URZ, [UR8], UR4 ;  /* 0x00000004083f75b2 */ /* 0x0010620008000100 */
[----:B------:R0:W2:Y:S01]  /*0270*/  SYNCS.EXCH.64 URZ, [UR8+0x80], UR6 ;  /* 0x00008006083f75b2 */ /* 0x0000a20008000100 */
[----:B------:R0:W3:Y:S01]  /*0280*/  SYNCS.EXCH.64 URZ, [UR8+0x8], UR4 ;  /* 0x00000804083f75b2 */ /* 0x0000e20008000100 */
[----:B------:R0:W4:Y:S01]  /*0290*/  SYNCS.EXCH.64 URZ, [UR8+0x88], UR6 ;  /* 0x00008806083f75b2 */ /* 0x0001220008000100 */
[----:B------:R0:W0:Y:S01]  /*02a0*/  SYNCS.EXCH.64 URZ, [UR8+0x10], UR4 ;  /* 0x00001004083f75b2 */ /* 0x0000220008000100 */
        /* <DEDUP_REMOVED lines=27> */
[----:B-1234-:R-:W-:Y:S01]  /*0460*/  NOP ;  /* 0x0000000000007918 */ /* 0x01efe20000000000 */
.L_x_3:
[----:B0-----:R-:W-:Y:S05]  /*0470*/  BSYNC B0 ;  /* 0x0000000000007941 */ /* 0x001fea0003800000 */
.L_x_2:
[----:B------:R-:W0:Y:S01]  /*0480*/  SHFL.IDX PT, R0, R0, RZ, 0x1f ;  /* 0x00001fff00007589 */ /* 0x000e2200000e0000 */
[----:B------:R-:W1:Y:S01]  /*0490*/  LDC R2, c[0x0][0x65c] ;  /* 0x00019700ff027b82 */ /* 0x000e620000000800 */
[----:B------:R-:W-:Y:S02]  /*04a0*/  ELECT P0, URZ, PT ;  /* 0x00000000003f782f */ /* 0x000fe40003800000 */
[----:B------:R-:W-:Y:S01]  /*04b0*/  SHF.R.S32.HI R6, RZ, 0x1f, R3 ;  /* 0x0000001fff067819 */ /* 0x000fe20000011403 */
[----:B------:R-:W2:Y:S01]  /*04c0*/  S2R R4, SR_CTAID.Y ;  /* 0x0000000000047919 */ /* 0x000ea20000002600 */
[----:B------:R-:W-:Y:S01]  /*04d0*/  UMOV UR4, 0x20 ;  /* 0x0000002000047882 */ /* 0x000fe20000000000 */
[C---:B------:R-:W-:Y:S01]  /*04e0*/  ISETP.NE.AND P2, PT, R5.reuse, RZ, PT ;  /* 0x000000ff0500720c */ /* 0x040fe20003f45270 */
[----:B------:R-:W-:Y:S01]  /*04f0*/  VIADD R10, R5, 0xffffffff ;  /* 0xffffffff050a7836 */ /* 0x000fe20000000000 */
[----:B------:R-:W-:Y:S01]  /*0500*/  LEA.HI R6, R6, R3, RZ, 0x2 ;  /* 0x0000000306067211 */ /* 0x000fe200078f10ff */
[----:B------:R-:W-:Y:S01]  /*0510*/  NOP ;  /* 0x0000000000007918 */ /* 0x000fe20000000000 */
[----:B------:R-:W-:-:S02]  /*0520*/  NOP ;  /* 0x0000000000007918 */ /* 0x000fc40000000000 */
[----:B------:R-:W-:Y:S02]  /*0530*/  ISETP.GE.U32.AND P1, PT, R10, 0x2, PT ;  /* 0x000000020a00780c */ /* 0x000fe40003f26070 */
[----:B0-----:R-:W-:Y:S02]  /*0540*/  ISETP.NE.OR P0, PT, R0, RZ, !P0 ;  /* 0x000000ff0000720c */ /* 0x001fe40004705670 */
[----:B-1----:R-:W-:Y:S02]  /*0550*/  ISETP.NE.AND P3, PT, R2, 0x1, PT ;  /* 0x000000010200780c */ /* 0x002fe40003f65270 */
[----:B------:R-:W0:Y:S01]  /*0560*/  S2R R2, SR_CTAID.X ;  /* 0x0000000000027919 */ /* 0x000e220000002500 */
[----:B------:R-:W-:-:S05]  /*0570*/  LOP3.LUT R0, R6, 0xfffffffc, RZ, 0xc0, !PT ;  /* 0xfffffffc06007812 */ /* 0x000fca00078ec0ff */
[----:B------:R-:W-:Y:S02]  /*0580*/  IMAD.IADD R0, R3, 0x1, -R0 ;  /* 0x0000000103007824 */ /* 0x000fe400078e0a00 */
[----:B------:R-:W-:Y:S01]  /*0590*/  IMAD.MOV.U32 R3, RZ, RZ, RZ ;  /* 0x000000ffff037224 */ /* 0x000fe200078e00ff */
[----:B------:R-:W-:Y:S01]  /*05a0*/  VOTEU.ALL UP0, P0 ;  /* 0x00000000003f7886 */ /* 0x000fe20000000000 */
[----:B------:R-:W-:Y:S01]  /*05b0*/  VOTEU.ALL UP1, P0 ;  /* 0x00000000003f7886 */ /* 0x000fe20000020000 */
[----:B------:R-:W0:Y:S01]  /*05c0*/  @P3 LDC R9, c[0x0][0x10] ;  /* 0x00000400ff093b82 */ /* 0x000e220000000800 */
[----:B--2---:R-:W-:Y:S02]  /*05d0*/  @P3 IMAD.MOV.U32 R6, RZ, RZ, R4 ;  /* 0x000000ffff063224 */ /* 0x004fe400078e0004 */
[----:B------:R-:W-:Y:S01]  /*05e0*/  @!UP0 UMOV UR6, 0x400 ;  /* 0x0000040000068882 */ /* 0x000fe20000000000 */
[----:B------:R-:W-:-:S04]  /*05f0*/  @!UP0 UIADD3 UR4, -UR4, 0x100000, URZ ;  /* 0x0010000004048890 */ /* 0x000fc8000fffe13f */
[----:B------:R-:W-:Y:S02]  /*0600*/  @!UP0 USHF.L.U32 UR5, UR4, 0xb, URZ ;  /* 0x0000000b04058899 */ /* 0x000fe4000800063f */
[----:B------:R-:W-:Y:S01]  /*0610*/  @!UP0 USHF.L.U32 UR4, UR4, 0x1, URZ ;  /* 0x0000000104048899 */ /* 0x000fe2000800063f */
[----:B------:R-:W-:Y:S01]  /*0620*/  @P3 IMAD.MOV.U32 R7, RZ, RZ, RZ ;  /* 0x000000ffff073224 */ /* 0x000fe200078e00ff */
[----:B------:R-:W1:Y:S08]  /*0630*/  @!UP0 S2UR UR7, SR_CgaCtaId ;  /* 0x00000000000789c3 */ /* 0x000e700000008800 */
[----:B------:R-:W2:Y:S01]  /*0640*/  @!P3 LDC R11, c[0x0][0xc] ;  /* 0x00000300ff0bbb82 */ /* 0x000ea20000000800 */
[----:B0-----:R-:W-:-:S04]  /*0650*/  @P3 IMAD.WIDE.U32 R8, R2, R9, R6 ;  /* 0x0000000902083225 */ /* 0x001fc800078e0006 */
[----:B------:R-:W-:Y:S01]  /*0660*/  @P3 IMAD.MOV.U32 R12, RZ, RZ, R8 ;  /* 0x000000ffff0c3224 */ /* 0x000fe200078e0008 */
[----:B-1----:R-:W-:Y:S01]  /*0670*/  @!UP0 ULEA UR6, UR7, UR6, 0x18 ;  /* 0x0000000607068291 */ /* 0x002fe2000f8ec03f */
[----:B------:R-:W-:Y:S01]  /*0680*/  VOTEU.ALL UP0, P0 ;  /* 0x00000000003f7886 */ /* 0x000fe20000000000 */
[----:B------:R-:W-:-:S04]  /*0690*/  ISETP.NE.AND P0, PT, R0, 0x3, PT ;  /* 0x000000030000780c */ /* 0x000fc80003f05270 */
[----:B------:R-:W-:Y:S01]  /*06a0*/  ISETP.EQ.OR P0, PT, R0, RZ, !P0 ;  /* 0x000000ff0000720c */ /* 0x000fe20004702670 */
[----:B--2---:R-:W-:-:S03]  /*06b0*/  @!P3 IMAD.WIDE.U32 R6, R11, R4, R2 ;  /* 0x000000040b06b225 */ /* 0x004fc600078e0002 */
[----:B------:R-:W-:Y:S01]  /*06c0*/  ISETP.EQ.AND P0, PT, R5, RZ, P0 ;  /* 0x000000ff0500720c */ /* 0x000fe20000702270 */
[----:B------:R-:W-:Y:S01]  /*06d0*/  @P3 IMAD.MOV.U32 R5, RZ, RZ, RZ ;  /* 0x000000ffff053224 */ /* 0x000fe200078e00ff */
[----:B------:R-:W0:Y:S02]  /*06e0*/  FENCE.VIEW.ASYNC.S ;  /* 0x00000000000073c6 */ /* 0x000e240000000000 */
[----:B0-----:R0:W1:Y:S01]  /*06f0*/  @!UP0 SYNCS.EXCH.64 URZ, [UR6+0x110], UR4 ;  /* 0x00011004063f85b2 */ /* 0x0010620008000100 */
[----:B------:R-:W-:Y:S02]  /*0700*/  @!P3 IMAD.MOV.U32 R12, RZ, RZ, R6 ;  /* 0x000000ffff0cb224 */ /* 0x000fe400078e0006 */
[----:B------:R-:W-:Y:S01]  /*0710*/  @P3 IMAD.IADD R20, R9, 0x1, R5 ;  /* 0x0000000109143824 */ /* 0x000fe200078e0205 */
[----:B------:R-:W-:Y:S01]  /*0720*/  SEL R5, RZ, 0x1, !P0 ;  /* 0x00000001ff057807 */ /* 0x000fe20004000000 */
[----:B------:R-:W-:Y:S01]  /*0730*/  @!P3 IMAD.MOV.U32 R20, RZ, RZ, R7 ;  /* 0x000000ffff14b224 */ /* 0x000fe200078e0007 */
[----:B------:R0:W-:Y:S02]  /*0740*/  STL [R1+0xbc], R12 ;  /* 0x0000bc0c01007387 */ /* 0x0001e40000100800 */
[----:B------:R-:W-:-:S02]  /*0750*/  SEL R5, R5, 0x2, P1 ;  /* 0x0000000205057807 */ /* 0x000fc40000800000 */
[----:B------:R0:W-:Y:S04]  /*0760*/  STL [R1+0xb8], R20 ;  /* 0x0000b81401007387 */ /* 0x0001e80000100800 */
[----:B------:R0:W-:Y:S01]  /*0770*/  STL [R1+0xb0], R5 ;  /* 0x0000b00501007387 */ /* 0x0001e20000100800 */
[----:B------:R0:W1:Y:S01]  /*0780*/  @!UP1 SYNCS.EXCH.64 URZ, [UR6+0x118], UR4 ;  /* 0x00011804063f95b2 */ /* 0x0000620008000100 */
[----:B------:R-:W-:Y:S01]  /*0790*/  NOP ;  /* 0x0000000000007918 */ /* 0x000fe20000000000 */
[----:B-1----:R-:W-:Y:S06]  /*07a0*/  BAR.SYNC.DEFER_BLOCKING 0x0 ;  /* 0x0000000000007b1d */ /* 0x002fec0000010000 */
[----:B------:R-:W-:Y:S05]  /*07b0*/  @!P2 BRA `(.L_x_4) ;  /* 0x0000014400c8a947 */ /* 0x000fea0003800000 */
[----:B------:R-:W-:-:S13]  /*07c0*/  ISETP.GT.U32.AND P0, PT, R10, 0x1, PT ;  /* 0x000000010a00780c */ /* 0x000fda0003f04070 */
[----:B0-----:R-:W-:Y:S05]  /*07d0*/  @P0 EXIT ;  /* 0x000000000000094d */ /* 0x001fea0003800000 */
[----:B------:R-:W-:Y:S01]  /*07e0*/  IMAD.MOV.U32 R5, RZ, RZ, -0x1 ;  /* 0xffffffffff057424 */ /* 0x000fe200078e00ff */
[----:B------:R-:W-:Y:S01]  /*07f0*/  ULDC.64 UR4, c[0x0][0x650] ;  /* 0x0001940000047ab9 */ /* 0x000fe20000000a00 */
[----:B------:R-:W-:Y:S01]  /*0800*/  PRMT R0, RZ, 0x7610, R0 ;  /* 0x00007610ff007816 */ /* 0x000fe20000000000 */
[----:B------:R-:W-:Y:S01]  /*0810*/  IMAD.MOV.U32 R18, RZ, RZ, -0x1 ;  /* 0xffffffffff127424 */ /* 0x000fe200078e00ff */
[----:B------:R-:W-:Y:S01]  /*0820*/  ISETP.GE.U32.AND P0, PT, R12, UR4, PT ;  /* 0x000000040c007c0c */ /* 0x000fe2000bf06070 */
[----:B------:R0:W-:Y:S01]  /*0830*/  STL [R1+0xb4], R5 ;  /* 0x0000b40501007387 */ /* 0x0001e20000100800 */
[----:B------:R-:W-:Y:S02]  /*0840*/  IMAD.MOV.U32 R19, RZ, RZ, -0x1 ;  /* 0xffffffffff137424 */ /* 0x000fe400078e00ff */
[----:B------:R-:W-:-:S13]  /*0850*/  ISETP.GE.U32.AND.EX P0, PT, R20, UR5, PT, P0 ;  /* 0x0000000514007c0c */ /* 0x000fda000bf06100 */
[----:B0-----:R-:W-:Y:S05]  /*0860*/  @P0 BRA `(.L_x_5) ;  /* 0x0000000400640947 */ /* 0x001fea0003800000 */
[----:B------:R-:W0:Y:S01]  /*0870*/  LDC.64 R14, c[0x0][0x628] ;  /* 0x00018a00ff0e7b82 */ /* 0x000e220000000a00 */
[----:B------:R-:W-:Y:S02]  /*0880*/  IMAD.MOV.U32 R6, RZ, RZ, R12 ;  /* 0x000000ffff067224 */ /* 0x000fe400078e000c */
[----:B------:R-:W-:-:S05]  /*0890*/  IMAD.MOV.U32 R7, RZ, RZ, R20 ;  /* 0x000000ffff077224 */ /* 0x000fca00078e0014 */
[----:B------:R-:W1:Y:S08]  /*08a0*/  LDC R0, c[0x0][0x630] ;  /* 0x00018c00ff007b82 */ /* 0x000e700000000800 */
[----:B------:R-:W2:Y:S01]  /*08b0*/  LDC.64 R16, c[0x0][0x620] ;  /* 0x00018800ff107b82 */ /* 0x000ea20000000a00 */
[----:B0-----:R-:W-:-:S04]  /*08c0*/  ISETP.NE.U32.AND P0, PT, R14, RZ, PT ;  /* 0x000000ff0e00720c */ /* 0x001fc80003f05070 */
[----:B------:R-:W-:-:S13]  /*08d0*/  ISETP.NE.AND.EX P0, PT, R15, RZ, PT, P0 ;  /* 0x000000ff0f00720c */ /* 0x000fda0003f05300 */
[----:B-12---:R-:W-:Y:S05]  /*08e0*/  @!P0 BRA `(.L_x_6) ;  /* 0x0000000000288947 */ /* 0x006fea0003800000 */
[----:B------:R-:W0:Y:S02]  /*08f0*/  LDC R5, c[0x0][0x634] ;  /* 0x00018d00ff057b82 */ /* 0x000e240000000800 */
[----:B0-----:R-:W-:-:S05]  /*0900*/  IADD3 R5, P0, R12, R5, RZ ;  /* 0x000000050c057210 */ /* 0x001fca0007f1e0ff */
[----:B------:R-:W-:-:S04]  /*0910*/  IMAD.X R13, RZ, RZ, R20, P0 ;  /* 0x000000ffff0d7224 */ /* 0x000fc800000e0614 */
[----:B------:R-:W-:-:S04]  /*0920*/  IMAD.WIDE.U32 R6, R13, R14, RZ ;  /* 0x0000000e0d067225 */ /* 0x000fc800078e00ff */
[----:B------:R-:W-:-:S04]  /*0930*/  IMAD.WIDE.U32 R8, P0, R5, R15, R6 ;  /* 0x0000000f05087225 */ /* 0x000fc80007800006 */
[----:B------:R-:W-:-:S04]  /*0940*/  IMAD.WIDE.U32 R6, R5, R14, RZ ;  /* 0x0000000e05067225 */ /* 0x000fc800078e00ff */
[----:B------:R-:W-:Y:S01]  /*0950*/  IMAD.X R11, RZ, RZ, RZ, P0 ;  /* 0x000000ffff0b7224 */ /* 0x000fe200000e06ff */
[----:B------:R-:W-:Y:S01]  /*0960*/  IADD3 RZ, P0, R7, R8, RZ ;  /* 0x0000000807ff7210 */ /* 0x000fe20007f1e0ff */
[----:B------:R-:W-:-:S04]  /*0970*/  IMAD.MOV.U32 R10, RZ, RZ, R9 ;  /* 0x000000ffff0a7224 */ /* 0x000fc800078e0009 */
[----:B------:R-:W-:-:S08]  /*0980*/  IMAD.WIDE.U32.X R6, R13, R15, R10, P0 ;  /* 0x0000000f0d067225 */ /* 0x000fd000000e040a */
.L_x_6:
[-CC-:B------:R-:W-:Y:S01]  /*0990*/  SHF.R.U64 R22, R6, R0.reuse, R7.reuse ;  /* 0x0000000006167219 */ /* 0x180fe20000001207 */
[----:B------:R-:W0:Y:S01]  /*09a0*/  LDC.64 R18, c[0x0][0x640] ;  /* 0x00019000ff127b82 */ /* 0x000e220000000a00 */
[----:B------:R-:W-:Y:S01]  /*09b0*/  SHF.R.U32.HI R3, RZ, R0, R7 ;  /* 0x00000000ff037219 */ /* 0x000fe20000011607 */
[----:B------:R-:W-:Y:S01]  /*09c0*/  ULDC UR4, c[0x0][0x150] ;  /* 0x0000540000047ab9 */ /* 0x000fe20000000800 */
[----:B------:R-:W-:Y:S01]  /*09d0*/  IADD3 R5, P0, RZ, -R22, RZ ;  /* 0x80000016ff057210 */ /* 0x000fe20007f1e0ff */
[----:B------:R-:W-:Y:S01]  /*09e0*/  IMAD.MOV.U32 R6, RZ, RZ, R12 ;  /* 0x000000ffff067224 */ /* 0x000fe200078e000c */
[----:B------:R-:W-:Y:S01]  /*09f0*/  I2FP.F32.U32 R0, R2 ;  /* 0x0000000200007245 */ /* 0x000fe20000201000 */
[----:B------:R-:W-:Y:S02]  /*0a00*/  IMAD.MOV.U32 R7, RZ, RZ, R20 ;  /* 0x000000ffff077224 */ /* 0x000fe400078e0014 */
[----:B------:R-:W1:Y:S01]  /*0a10*/  LDC R10, c[0x0][0x618] ;  /* 0x00018600ff0a7b82 */ /* 0x000e620000000800 */
[----:B------:R-:W-:-:S02]  /*0a20*/  IMAD.X R9, RZ, RZ, ~R3, P0 ;  /* 0x000000ffff097224 */ /* 0x000fc400000e0e03 */
[----:B------:R-:W-:Y:S01]  /*0a30*/  FMUL R0, R0, UR4 ;  /* 0x0000000400007c20 */ /* 0x000fe20008400000 */
[----:B------:R-:W-:Y:S01]  /*0a40*/  IMAD.WIDE.U32 R6, R5, R16, R6 ;  /* 0x0000001005067225 */ /* 0x000fe200078e0006 */
[----:B------:R-:W-:-:S03]  /*0a50*/  ULDC UR4, c[0x0][0x154] ;  /* 0x0000550000047ab9 */ /* 0x000fc60000000800 */
[----:B------:R-:W-:Y:S01]  /*0a60*/  IMAD R8, R9, R16, RZ ;  /* 0x0000001009087224 */ /* 0x000fe200078e02ff */
[----:B------:R-:W2:Y:S01]  /*0a70*/  LDC R3, c[0x0][0x144] ;  /* 0x00005100ff037b82 */ /* 0x000ea20000000800 */
[----:B------:R-:W3:Y:S01]  /*0a80*/  F2I.U32.TRUNC.NTZ R0, R0 ;  /* 0x0000000000007305 */ /* 0x000ee2000020f000 */
[----:B------:R-:W-:Y:S02]  /*0a90*/  IMAD.MOV.U32 R9, RZ, RZ, -0x1 ;  /* 0xffffffffff097424 */ /* 0x000fe400078e00ff */
[----:B------:R-:W-:-:S04]  /*0aa0*/  IMAD R5, R5, R17, R8 ;  /* 0x0000001105057224 */ /* 0x000fc800078e0208 */
[----:B------:R-:W4:Y:S01]  /*0ab0*/  LDC R14, c[0x0][0x608] ;  /* 0x00018200ff0e7b82 */ /* 0x000f220000000800 */
[----:B------:R-:W-:Y:S01]  /*0ac0*/  IMAD.IADD R7, R7, 0x1, R5 ;  /* 0x0000000107077824 */ /* 0x000fe200078e0205 */
[----:B0-----:R-:W-:Y:S02]  /*0ad0*/  ISETP.NE.U32.AND P0, PT, R18, RZ, PT ;  /* 0x000000ff1200720c */ /* 0x001fe40003f05070 */
[----:B------:R-:W-:Y:S02]  /*0ae0*/  I2FP.F32.U32 R5, R4 ;  /* 0x0000000400057245 */ /* 0x000fe40000201000 */
[----:B------:R-:W-:Y:S02]  /*0af0*/  ISETP.NE.AND.EX P0, PT, R19, RZ, PT, P0 ;  /* 0x000000ff1300720c */ /* 0x000fe40003f05300 */
[----:B------:R-:W0:Y:S01]  /*0b00*/  LDC R8, c[0x0][0x658] ;  /* 0x00019600ff087b82 */ /* 0x000e220000000800 */
[-CC-:B-1----:R-:W-:Y:S01]  /*0b10*/  SHF.R.U64 R12, R6, R10.reuse, R7.reuse ;  /* 0x0000000a060c7219 */ /* 0x182fe20000001207 */
[----:B---3--:R-:W-:Y:S01]  /*0b20*/  IMAD.MOV R6, RZ, RZ, -R0 ;  /* 0x000000ffff067224 */ /* 0x008fe200078e0a00 */
[----:B------:R-:W-:-:S05]  /*0b30*/  SHF.R.U32.HI R7, RZ, R10, R7 ;  /* 0x0000000aff077219 */ /* 0x000fca0000011607 */
[----:B------:R-:W1:Y:S01]  /*0b40*/  LDC R13, c[0x0][0x148] ;  /* 0x00005200ff0d7b82 */ /* 0x000e620000000800 */
[----:B--2---:R-:W-:Y:S02]  /*0b50*/  IMAD R0, R3, R6, R2 ;  /* 0x0000000603007224 */ /* 0x004fe400078e0202 */
[----:B------:R-:W-:-:S04]  /*0b60*/  FMUL R3, R5, UR4 ;  /* 0x0000000405037c20 */ /* 0x000fc80008400000 */
[----:B------:R2:W3:Y:S01]  /*0b70*/  F2I.U32.TRUNC.NTZ R11, R3 ;  /* 0x00000003000b7305 */ /* 0x0004e2000020f000 */
[----:B------:R-:W1:Y:S01]  /*0b80*/  LDC R17, c[0x0][0x600] ;  /* 0x00018000ff117b82 */ /* 0x000e620000000800 */
[-CC-:B----4-:R-:W-:Y:S02]  /*0b90*/  SHF.R.U64 R23, R12, R14.reuse, R7.reuse ;  /* 0x0000000e0c177219 */ /* 0x190fe40000001207 */
[----:B------:R-:W-:Y:S01]  /*0ba0*/  SHF.R.U32.HI R5, RZ, R14, R7 ;  /* 0x0000000eff057219 */ /* 0x000fe20000011607 */
[----:B------:R-:W-:-:S04]  /*0bb0*/  IMAD.MOV.U32 R7, RZ, RZ, 0x1 ;  /* 0x00000001ff077424 */ /* 0x000fc800078e00ff */
[----:B------:R-:W4:Y:S01]  /*0bc0*/  LDC R16, c[0x0][0x648] ;  /* 0x00019200ff107b82 */ /* 0x000f220000000800 */
[-C--:B0-----:R-:W-:Y:S02]  /*0bd0*/  SHF.L.U32 R2, R9, R8.reuse, RZ ;  /* 0x0000000809027219 */ /* 0x081fe400000006ff */
[-CC-:B------:R-:W-:Y:S02]  /*0be0*/  SHF.R.U64 R14, R23, R8.reuse, R5.reuse ;  /* 0x00000008170e7219 */ /* 0x180fe40000001205 */
[----:B------:R-:W-:Y:S02]  /*0bf0*/  SHF.R.U32.HI R15, RZ, R8, R5 ;  /* 0x00000008ff0f7219 */ /* 0x000fe40000011605 */
[----:B------:R-:W-:Y:S01]  /*0c00*/  LOP3.LUT R10, RZ, R2, RZ, 0x33, !PT ;  /* 0x00000002ff0a7212 */ /* 0x000fe200078e33ff */
[----:B------:R-:W0:Y:S01]  /*0c10*/  LDC R21, c[0x0][0x638] ;  /* 0x00018e00ff157b82 */ /* 0x000e220000000800 */
[----:B------:R-:W-:Y:S01]  /*0c20*/  SHF.L.U32 R5, R7, R8, RZ ;  /* 0x0000000807057219 */ /* 0x000fe200000006ff */
[----:B------:R-:W-:-:S02]  /*0c30*/  IMAD.MOV.U32 R2, RZ, RZ, R14 ;  /* 0x000000ffff027224 */ /* 0x000fc400078e000e */
[----:B--2---:R-:W-:-:S04]  /*0c40*/  IMAD.MOV.U32 R3, RZ, RZ, R15 ;  /* 0x000000ffff037224 */ /* 0x004fc800078e000f */
[----:B------:R-:W2:Y:S01]  /*0c50*/  LDC R20, c[0x0][0x610] ;  /* 0x00018400ff147b82 */ /* 0x000ea20000000800 */
[----:B---3--:R-:W-:Y:S05]  /*0c60*/  @!P0 BRA `(.L_x_7) ;  /* 0x0000000000288947 */ /* 0x008fea0003800000 */
[----:B------:R-:W3:Y:S02]  /*0c70*/  LDC R9, c[0x0][0x64c] ;  /* 0x00019300ff097b82 */ /* 0x000ee40000000800 */
[----:B---3--:R-:W-:-:S05]  /*0c80*/  IADD3 R9, P0, R14, R9, RZ ;  /* 0x000000090e097210 */ /* 0x008fca0007f1e0ff */
        /* <DEDUP_REMOVED lines=8> */
.L_x_7:
[----:B------:R3:W-:Y:S01]  /*0d10*/  STL [R1+0xb4], R22 ;  /* 0x0000b41601007387 */ /* 0x0007e20000100800 */
[----:B----4-:R-:W-:Y:S01]  /*0d20*/  SHF.R.U64 R2, R2, R16, R3 ;  /* 0x0000001002027219 */ /* 0x010fe20000001203 */
[----:B-1----:R-:W-:Y:S01]  /*0d30*/  VIADD R3, R17, 0xffffffff ;  /* 0xffffffff11037836 */ /* 0x002fe20000000000 */
[----:B------:R-:W-:Y:S01]  /*0d40*/  LOP3.LUT R10, R23, R10, RZ, 0xc0, !PT ;  /* 0x0000000a170a7212 */ /* 0x000fe200078ec0ff */
[----:B------:R-:W-:Y:S02]  /*0d50*/  IMAD.MOV R11, RZ, RZ, -R11 ;  /* 0x000000ffff0b7224 */ /* 0x000fe400078e0a0b */
[----:B------:R-:W-:Y:S01]  /*0d60*/  IMAD.MOV R6, RZ, RZ, -R2 ;  /* 0x000000ffff067224 */ /* 0x000fe200078e0a02 */
[----:B------:R-:W-:Y:S01]  /*0d70*/  LOP3.LUT R3, R12, R3, RZ, 0xc0, !PT ;  /* 0x000000030c037212 */ /* 0x000fe200078ec0ff */
[----:B------:R-:W-:Y:S02]  /*0d80*/  IMAD R5, R5, R2, R10 ;  /* 0x0000000205057224 */ /* 0x000fe400078e020a */
[----:B------:R-:W-:-:S02]  /*0d90*/  @P3 IMAD R0, R13, R11, R4 ;  /* 0x0000000b0d003224 */ /* 0x000fc400078e0204 */
[----:B0-----:R-:W-:Y:S02]  /*0da0*/  IMAD R2, R6, R21, R14 ;  /* 0x0000001506027224 */ /* 0x001fe400078e020e */
[----:B--2---:R-:W-:Y:S02]  /*0db0*/  IMAD R18, R5, R20, R0 ;  /* 0x0000001405127224 */ /* 0x004fe400078e0200 */
[----:B------:R-:W-:Y:S02]  /*0dc0*/  IMAD R3, R2, R17, R3 ;  /* 0x0000001102037224 */ /* 0x000fe400078e0203 */
[----:B------:R-:W-:-:S03]  /*0dd0*/  IMAD.MOV.U32 R0, RZ, RZ, 0x1 ;  /* 0x00000001ff007424 */ /* 0x000fc600078e00ff */
[----:B------:R-:W-:Y:S02]  /*0de0*/  SEL R19, R3, R18, !P3 ;  /* 0x0000001203137207 */ /* 0x000fe40005800000 */
[----:B---3--:R-:W-:-:S07]  /*0df0*/  SEL R18, R18, R3, !P3 ;  /* 0x0000000312127207 */ /* 0x008fce0005800000 */
.L_x_5:
[----:B------:R-:W-:-:S08]  /*0e00*/  NOP ;  /* 0x0000000000007918 */ /* 0x000fd00000000000 */
[----:B------:R-:W0:Y:S02]  /*0e10*/  USETMAXREG.TRY_ALLOC.CTAPOOL UP0, 0xe8 ;  /* 0x000000e8000079c8 */ /* 0x000e240008000600 */
[----:B0-----:R-:W-:-:S13]  /*0e20*/  PLOP3.LUT P0, PT, PT, PT, UP0, 0x80, 0x0 ;  /* 0x000000000000781c */ /* 0x001fda0003f0f008 */
[----:B------:R-:W-:Y:S05]  /*0e30*/  @!P0 BRA `(.L_x_5) ;  /* 0xfffffffc00f08947 */ /* 0x000fea000383ffff */
[----:B------:R-:W-:Y:S02]  /*0e40*/  ULDC.64 UR4, c[0x0][0x598] ;  /* 0x0001660000047ab9 */ /* 0x000fe40000000a00 */
[----:B------:R-:W-:-:S04]  /*0e50*/  ISETP.NE.U32.AND P0, PT, RZ, UR4, PT ;  /* 0x00000004ff007c0c */ /* 0x000fc8000bf05070 */
[----:B------:R-:W-:-:S13]  /*0e60*/  ISETP.NE.AND.EX P0, PT, RZ, UR5, PT, P0 ;  /* 0x00000005ff007c0c */ /* 0x000fda000bf05300 */
[----:B------:R-:W-:Y:S05]  /*0e70*/  @!P0 BRA `(.L_x_8) ;  /* 0x0000000000248947 */ /* 0x000fea0003800000 */
[----:B------:R-:W0:Y:S01]  /*0e80*/  LDC.64 R2, c[0x0][0x598] ;  /* 0x00016600ff027b82 */ /* 0x000e220000000a00 */
[----:B------:R-:W-:Y:S02]  /*0e90*/  ULDC.64 UR4, c[0x0][0x208] ;  /* 0x0000820000047ab9 */ /* 0x000fe40000000a00 */
[----:B0-----:R-:W2:Y:S02]  /*0ea0*/  LDG.E.64 R2, desc[UR4][R2.64] ;  /* 0x0000000402027981 */ /* 0x001ea4000c1e1b00 */
[----:B--2---:R-:W-:-:S04]  /*0eb0*/  ISETP.NE.U32.AND P0, PT, R2, RZ, PT ;  /* 0x000000ff0200720c */ /* 0x004fc80003f05070 */
[----:B------:R-:W-:-:S13]  /*0ec0*/  ISETP.NE.AND.EX P0, PT, R3, RZ, PT, P0 ;  /* 0x000000ff0300720c */ /* 0x000fda0003f05300 */
[----:B------:R-:W-:Y:S05]  /*0ed0*/  @!P0 BRA `(.L_x_8) ;  /* 0x00000000000c8947 */ /* 0x000fea0003800000 */
[----:B------:R-:W-:Y:S02]  /*0ee0*/  ULDC.64 UR4, c[0x0][0x208] ;  /* 0x0000820000047ab9 */ /* 0x000fe40000000a00 */
[----:B------:R0:W5:Y:S01]  /*0ef0*/  LD.E R2, desc[UR4][R2.64] ;  /* 0x0000000402027980 */ /* 0x000162000c101900 */
[----:B------:R-:W-:Y:S05]  /*0f00*/  BRA `(.L_x_9) ;  /* 0x0000000000287947 */ /* 0x000fea0003800000 */
.L_x_8:
[----:B------:R-:W-:Y:S02]  /*0f10*/  ULDC.64 UR4, c[0x0][0x588] ;  /* 0x0001620000047ab9 */ /* 0x000fe40000000a00 */
[----:B------:R-:W-:-:S04]  /*0f20*/  ISETP.NE.U32.AND P0, PT, RZ, UR4, PT ;  /* 0x00000004ff007c0c */ /* 0x000fc8000bf05070 */
[----:B------:R-:W-:-:S13]  /*0f30*/  ISETP.NE.AND.EX P0, PT, RZ, UR5, PT, P0 ;  /* 0x00000005ff007c0c */ /* 0x000fda000bf05300 */
[----:B------:R-:W-:Y:S05]  /*0f40*/  @!P0 BRA `(.L_x_10) ;  /* 0x0000000000108947 */ /* 0x000fea0003800000 */
[----:B------:R-:W0:Y:S01]  /*0f50*/  LDC.64 R2, c[0x0][0x588] ;  /* 0x00016200ff027b82 */ /* 0x000e220000000a00 */
[----:B------:R-:W-:Y:S02]  /*0f60*/  ULDC.64 UR4, c[0x0][0x208] ;  /* 0x0000820000047ab9 */ /* 0x000fe40000000a00 */
[----:B0-----:R1:W5:Y:S01]  /*0f70*/  LDG.E R2, desc[UR4][R2.64] ;  /* 0x0000000402027981 */ /* 0x001362000c1e1900 */
[----:B------:R-:W-:Y:S05]  /*0f80*/  BRA `(.L_x_9) ;  /* 0x0000000000087947 */ /* 0x000fea0003800000 */
.L_x_10:
[----:B------:R-:W-:Y:S02]  /*0f90*/  ULDC UR4, c[0x0][0x580] ;  /* 0x0001600000047ab9 */ /* 0x000fe40000000800 */
[----:B------:R-:W-:-:S07]  /*0fa0*/  IMAD.U32 R2, RZ, RZ, UR4 ;  /* 0x00000004ff027e24 */ /* 0x000fce000f8e00ff */
.L_x_9:
[----:B------:R-:W-:Y:S02]  /*0fb0*/  ULDC.64 UR4, c[0x0][0x5a0] ;  /* 0x0001680000047ab9 */ /* 0x000fe40000000a00 */
[----:B------:R-:W-:-:S04]  /*0fc0*/  ISETP.NE.U32.AND P0, PT, RZ, UR4, PT ;  /* 0x00000004ff007c0c */ /* 0x000fc8000bf05070 */
[----:B------:R-:W-:-:S13]  /*0fd0*/  ISETP.NE.AND.EX P0, PT, RZ, UR5, PT, P0 ;  /* 0x00000005ff007c0c */ /* 0x000fda000bf05300 */
[----:B------:R-:W-:Y:S05]  /*0fe0*/  @!P0 BRA `(.L_x_11) ;  /* 0x0000000000248947 */ /* 0x000fea0003800000 */
[----:B------:R-:W2:Y:S01]  /*0ff0*/  LDC.64 R4, c[0x0][0x5a0] ;  /* 0x00016800ff047b82 */ /* 0x000ea20000000a00 */
[----:B------:R-:W-:Y:S02]  /*1000*/  ULDC.64 UR4, c[0x0][0x208] ;  /* 0x0000820000047ab9 */ /* 0x000fe40000000a00 */
[----:B--2---:R-:W2:Y:S02]  /*1010*/  LDG.E.64 R4, desc[UR4][R4.64] ;  /* 0x0000000404047981 */ /* 0x004ea4000c1e1b00 */
[----:B--2---:R-:W-:-:S04]  /*1020*/  ISETP.NE.U32.AND P0, PT, R4, RZ, PT ;  /* 0x000000ff0400720c */ /* 0x004fc80003f05070 */
[----:B------:R-:W-:-:S13]  /*1030*/  ISETP.NE.AND.EX P0, PT, R5, RZ, PT, P0 ;  /* 0x000000ff0500720c */ /* 0x000fda0003f05300 */
[----:B------:R-:W-:Y:S05]  /*1040*/  @!P0 BRA `(.L_x_11) ;  /* 0x00000000000c8947 */ /* 0x000fea0003800000 */
[----:B------:R-:W-:Y:S02]  /*1050*/  ULDC.64 UR4, c[0x0][0x208] ;  /* 0x0000820000047ab9 */ /* 0x000fe40000000a00 */
[----:B------:R2:W5:Y:S01]  /*1060*/  LD.E R16, desc[UR4][R4.64] ;  /* 0x0000000404107980 */ /* 0x000562000c101900 */
[----:B------:R-:W-:Y:S05]  /*1070*/  BRA `(.L_x_12) ;  /* 0x0000000000287947 */ /* 0x000fea0003800000 */
.L_x_11:
[----:B------:R-:W-:Y:S02]  /*1080*/  ULDC.64 UR4, c[0x0][0x590] ;  /* 0x0001640000047ab9 */ /* 0x000fe40000000a00 */
[----:B------:R-:W-:-:S04]  /*1090*/  ISETP.NE.U32.AND P0, PT, RZ, UR4, PT ;  /* 0x00000004ff007c0c */ /* 0x000fc8000bf05070 */
[----:B------:R-:W-:-:S13]  /*10a0*/  ISETP.NE.AND.EX P0, PT, RZ, UR5, PT, P0 ;  /* 0x00000005ff007c0c */ /* 0x000fda000bf05300 */
[----:B------:R-:W-:Y:S05]  /*10b0*/  @!P0 BRA `(.L_x_13) ;  /* 0x0000000000108947 */ /* 0x000fea0003800000 */
[----:B------:R-:W2:Y:S01]  /*10c0*/  LDC.64 R16, c[0x0][0x590] ;  /* 0x00016400ff107b82 */ /* 0x000ea20000000a00 */
[----:B------:R-:W-:Y:S02]  /*10d0*/  ULDC.64 UR4, c[0x0][0x208] ;  /* 0x0000820000047ab9 */ /* 0x000fe40000000a00 */
[----:B--2---:R3:W5:Y:S01]  /*10e0*/  LDG.E R16, desc[UR4][R16.64] ;  /* 0x0000000410107981 */ /* 0x004762000c1e1900 */
[----:B------:R-:W-:Y:S05]  /*10f0*/  BRA `(.L_x_12) ;  /* 0x0000000000087947 */ /* 0x000fea0003800000 */
.L_x_13:
[----:B------:R-:W-:Y:S02]  /*1100*/  ULDC UR4, c[0x0][0x584] ;  /* 0x0001610000047ab9 */ /* 0x000fe40000000800 */
[----:B------:R-:W-:-:S07]  /*1110*/  IMAD.U32 R16, RZ, RZ, UR4 ;  /* 0x00000004ff107e24 */ /* 0x000fce000f8e00ff */
.L_x_12:
[----:B------:R-:W-:-:S13]  /*1120*/  LOP3.LUT P0, RZ, R0, 0xff, RZ, 0xc0, !PT ;  /* 0x000000ff00ff7812 */ /* 0x000fda000780c0ff */
[----:B------:R-:W-:Y:S05]  /*1130*/  @!P0 EXIT ;  /* 0x000000000000894d */ /* 0x000fea0003800000 */
[----:B------:R-:W-:Y:S02]  /*1140*/  ULDC UR4, c[0x0][0x28c] ;  /* 0x0000a30000047ab9 */ /* 0x000fe40000000800 */
[----:B------:R-:W-:-:S04]  /*1150*/  UIADD3 UR4, UR4, 0xf, URZ ;  /* 0x0000000f04047890 */ /* 0x000fc8000fffe03f */
[----:B------:R-:W-:-:S04]  /*1160*/  USHF.R.S32.HI UR5, URZ, 0x1f, UR4 ;  /* 0x0000001f3f057899 */ /* 0x000fc80008011404 */
[----:B------:R-:W-:-:S03]  /*1170*/  ULEA.HI UR5, UR5, UR4, URZ, 0x4 ;  /* 0x0000000405057291 */ /* 0x000fc6000f8f203f */
[----:B------:R-:W-:Y:S01]  /*1180*/  UMOV UR4, URZ ;  /* 0x0000003f00047c82 */ /* 0x000fe20008000000 */
[----:B------:R-:W-:Y:S01]  /*1190*/  USHF.R.S32.HI UR6, URZ, 0x4, UR5 ;  /* 0x000000043f067899 */ /* 0x000fe20008011405 */
[----:B01----:R-:W-:Y:S02]  /*11a0*/  IMAD.U32 R3, RZ, RZ, UR4 ;  /* 0x00000004ff037e24 */ /* 0x003fe4000f8e00ff */
[----:B------:R-:W-:Y:S02]  /*11b0*/  UMOV UR5, URZ ;  /* 0x0000003f00057c82 */ /* 0x000fe40008000000 */
[----:B------:R-:W-:Y:S02]  /*11c0*/  IMAD.U32 R0, RZ, RZ, UR5 ;  /* 0x00000005ff007e24 */ /* 0x000fe4000f8e00ff */
[----:B--2---:R-:W-:-:S05]  /*11d0*/  IMAD.U32 R4, RZ, RZ, UR6 ;  /* 0x00000006ff047e24 */ /* 0x004fca000f8e00ff */
[----:B------:R0:W-:Y:S04]  /*11e0*/  STL [R1+0xd8], R4 ;  /* 0x0000d80401007387 */ /* 0x0001e80000100800 */
[----:B------:R0:W-:Y:S04]  /*11f0*/  STL [R1+0xcc], R0 ;  /* 0x0000cc0001007387 */ /* 0x0001e80000100800 */
[----:B------:R0:W-:Y:S02]  /*1200*/  STL [R1+0xc4], R3 ;  /* 0x0000c40301007387 */ /* 0x0001e40000100800 */
.L_x_509:
[----:B0-----:R-:W0:Y:S01]  /*1210*/  S2R R0, SR_TID.X ;  /* 0x0000000000007919 */ /* 0x001e220000002100 */
[----:B-1----:R-:W1:Y:S01]  /*1220*/  S2UR UR7, SR_CgaCtaId ;  /* 0x00000000000779c3 */ /* 0x002e620000008800 */
[----:B------:R-:W-:Y:S02]  /*1230*/  UMOV UR6, 0x400 ;  /* 0x0000040000067882 */ /* 0x000fe40000000000 */
[----:B-1----:R-:W-:-:S06]  /*1240*/  ULEA UR8, UR7, UR6, 0x18 ;  /* 0x0000000607087291 */ /* 0x002fcc000f8ec03f */
[----:B---3--:R-:W-:Y:S01]  /*1250*/  IMAD.U32 R17, RZ, RZ, UR8 ;  /* 0x00000008ff117e24 */ /* 0x008fe2000f8e00ff */
[----:B0-----:R-:W-:-:S04]  /*1260*/  LOP3.LUT R0, R0, 0x80, RZ, 0xc0, !PT ;  /* 0x0000008000007812 */ /* 0x001fc800078ec0ff */
[----:B------:R-:W-:-:S06]  /*1270*/  SHF.R.U32.HI R0, RZ, 0x7, R0 ;  /* 0x00000007ff007819 */ /* 0x000fcc0000011600 */
[----:B------:R-:W0:Y:S02]  /*1280*/  SHFL.IDX PT, R0, R0, RZ, 0x1f ;  /* 0x00001fff00007589 */ /* 0x000e2400000e0000 */
[----:B0-----:R-:W-:-:S13]  /*1290*/  R2UR UR4, R0 ;  /* 0x00000000000472ca */ /* 0x001fda00000e0000 */
[----:B------:R-:W-:-:S04]  /*12a0*/  ULEA.HI UR5, UR4, UR4, URZ, 0x1 ;  /* 0x0000000404057291 */ /* 0x000fc8000f8f083f */
[----:B------:R-:W-:-:S04]  /*12b0*/  ULOP3.LUT UR5, UR5, 0x1ffffe, URZ, 0xc0, !UPT ;  /* 0x001ffffe05057892 */ /* 0x000fc8000f8ec03f */
[----:B------:R-:W-:-:S03]  /*12c0*/  UIADD3 UR5, UR4, -UR5, URZ ;  /* 0x8000000504057290 */ /* 0x000fc6000fffe03f */
[----:B------:R-:W-:Y:S01]  /*12d0*/  ULDC UR4, c[0x0][0x28c] ;  /* 0x0000a30000047ab9 */ /* 0x000fe20000000800 */
[----:B------:R-:W-:Y:S01]  /*12e0*/  ULEA UR5, UR5, UR8, 0xb ;  /* 0x0000000805057291 */ /* 0x000fe2000f8e583f */
[----:B------:R-:W-:-:S03]  /*12f0*/  ISETP.LT.AND P0, PT, RZ, UR4, PT ;  /* 0x00000004ff007c0c */ /* 0x000fc6000bf01270 */
[----:B------:R-:W-:-:S04]  /*1300*/  UIADD3 UR5, UR5, 0x200, URZ ;  /* 0x0000020005057890 */ /* 0x000fc8000fffe03f */
[----:B------:R-:W-:-:S04]  /*1310*/  USHF.R.U32.HI UR5, URZ, 0x4, UR5 ;  /* 0x000000043f057899 */ /* 0x000fc80008011605 */
[----:B------:R-:W-:Y:S02]  /*1320*/  ULOP3.LUT UR36, UR5, 0x3fff, URZ, 0xc0, !UPT ;  /* 0x00003fff05247892 */ /* 0x000fe4000f8ec03f */
[----:B--2-4-:R-:W-:Y:S10]  /*1330*/  @P0 BRA `(.L_x_14) ;  /* 0x0000000000400947 */ /* 0x014ff40003800000 */
[----:B------:R-:W-:Y:S01]  /*1340*/  MOV R0, 0x0 ;  /* 0x0000000000007802 */ /* 0x000fe20000000f00 */
[----:B------:R-:W-:Y:S01]  /*1350*/  ULDC.64 UR4, c[0x4][0x68] ;  /* 0x01001a0000047ab9 */ /* 0x000fe20000000a00 */
[----:B------:R-:W-:Y:S01]  /*1360*/  ULDC.64 UR6, c[0x4][0x8] ;  /* 0x0100020000067ab9 */ /* 0x000fe20000000a00 */
[----:B------:R-:W-:Y:S01]  /*1370*/  IMAD.U32 R4, RZ, RZ, UR4 ;  /* 0x00000004ff047e24 */ /* 0x000fe2000f8e00ff */
[----:B------:R0:W1:Y:S01]  /*1380*/  LDC.64 R14, c[0x4][R0] ;  /* 0x01000000000e7b82 */ /* 0x0000620000000a00 */
[----:B------:R-:W-:Y:S01]  /*1390*/  IMAD.U32 R5, RZ, RZ, UR5 ;  /* 0x00000005ff057e24 */ /* 0x000fe2000f8e00ff */
[----:B------:R-:W-:Y:S01]  /*13a0*/  ULDC.64 UR4, c[0x4][0x70] ;  /* 0x01001c0000047ab9 */ /* 0x000fe20000000a00 */
[----:B------:R-:W-:Y:S02]  /*13b0*/  IMAD.U32 R10, RZ, RZ, UR6 ;  /* 0x00000006ff0a7e24 */ /* 0x000fe4000f8e00ff */
[----:B------:R-:W-:Y:S02]  /*13c0*/  IMAD.U32 R6, RZ, RZ, UR4 ;  /* 0x00000004ff067e24 */ /* 0x000fe4000f8e00ff */
[----:B------:R-:W-:-:S02]  /*13d0*/  IMAD.U32 R7, RZ, RZ, UR5 ;  /* 0x00000005ff077e24 */ /* 0x000fc4000f8e00ff */
[----:B------:R-:W-:Y:S02]  /*13e0*/  IMAD.U32 R11, RZ, RZ, UR7 ;  /* 0x00000007ff0b7e24 */ /* 0x000fe4000f8e00ff */
[----:B------:R-:W-:Y:S02]  /*13f0*/  IMAD.MOV.U32 R8, RZ, RZ, 0x1e1 ;  /* 0x000001e1ff087424 */ /* 0x000fe400078e00ff */
[----:B------:R-:W-:Y:S02]  /*1400*/  IMAD.MOV.U32 R12, RZ, RZ, 0x1 ;  /* 0x00000001ff0c7424 */ /* 0x000fe400078e00ff */
[----:B0-----:R-:W-:-:S07]  /*1410*/  IMAD.MOV.U32 R13, RZ, RZ, RZ ;  /* 0x000000ffff0d7224 */ /* 0x001fce00078e00ff */
[----:B------:R-:W-:-:S07]  /*1420*/  LEPC R20, `(.L_x_14) ;  /* 0x000000001014794e */ /* 0x000fce0000000000 */
[----:B-1---5:R-:W-:Y:S05]  /*1430*/  CALL.ABS.NOINC R14 ;  /* 0x000000000e007343 */ /* 0x022fea0003c00000 */
.L_x_14:
[----:B------:R-:W2:Y:S02]  /*1440*/  LDL R20, [R1+0xb0] ;  /* 0x0000b00001147983 */ /* 0x000ea40000100800 */
[----:B--2---:R-:W-:-:S04]  /*1450*/  LOP3.LUT R0, R20, 0x1, RZ, 0xfc, !PT ;  /* 0x0000000114007812 */ /* 0x004fc800078efcff */
[----:B------:R-:W-:-:S13]  /*1460*/  ISETP.NE.AND P0, PT, R0, 0x3, PT ;  /* 0x000000030000780c */ /* 0x000fda0003f05270 */
[----:B------:R-:W-:Y:S05]  /*1470*/  @!P0 BRA `(.L_x_15) ;  /* 0x0000000000048947 */ /* 0x000fea0003800000 */
[----:B------:R-:W-:Y:S01]  /*1480*/  BPT.TRAP 0x1 ;  /* 0x000000040000795c */ /* 0x000fe20000300000 */
.L_x_15:
[----:B------:R-:W2:Y:S04]  /*1490*/  LDL R3, [R1+0xc4] ;  /* 0x0000c40001037983 */ /* 0x000ea80000100800 */
[----:B------:R-:W3:Y:S01]  /*14a0*/  LDL R0, [R1+0xcc] ;  /* 0x0000cc0001007983 */ /* 0x000ee20000100800 */
[----:B------:R-:W-:Y:S02]  /*14b0*/  R2UR UR4, R17 ;  /* 0x00000000110472ca */ /* 0x000fe400000e0000 */
[----:B--2---:R-:W-:Y:S02]  /*14c0*/  R2UR UR6, R3 ;  /* 0x00000000030672ca */ /* 0x004fe400000e0000 */
[----:B---3--:R-:W-:-:S11]  /*14d0*/  R2UR UR5, R0 ;  /* 0x00000000000572ca */ /* 0x008fd600000e0000 */
[----:B------:R-:W-:Y:S02]  /*14e0*/  IMAD.U32 R3, RZ, RZ, UR6 ;  /* 0x00000006ff037e24 */ /* 0x000fe4000f8e00ff */
[----:B------:R-:W-:-:S03]  /*14f0*/  IMAD.U32 R0, RZ, RZ, UR5 ;  /* 0x00000005ff007e24 */ /* 0x000fc6000f8e00ff */
[----:B------:R-:W-:Y:S02]  /*1500*/  LEA R3, R3, UR4, 0x3 ;  /* 0x0000000403037c11 */ /* 0x000fe4000f8e18ff */
[----:B------:R-:W-:-:S04]  /*1510*/  SHF.L.U32 R0, R0, 0x1f, RZ ;  /* 0x0000001f00007819 */ /* 0x000fc800000006ff */
[----:B------:R0:W1:Y:S01]  /*1520*/  SYNCS.PHASECHK.TRANS64.TRYWAIT P1, [R3+URZ], R0 ;  /* 0x00000000030075a7 */ /* 0x000062000802017f */
[----:B------:R-:W-:Y:S05]  /*1530*/  @!P0 BRA `(.L_x_16) ;  /* 0x0000000000048947 */ /* 0x000fea0003800000 */
[----:B------:R-:W-:Y:S01]  /*1540*/  BPT.TRAP 0x1 ;  /* 0x000000040000795c */ /* 0x000fe20000300000 */
.L_x_16:
[----:B-1----:R-:W-:Y:S05]  /*1550*/  @P1 BRA `(.L_x_17) ;  /* 0x0000000000081947 */ /* 0x002fea0003800000 */
[----:B------:R-:W1:Y:S02]  /*1560*/  SYNCS.PHASECHK.TRANS64.TRYWAIT P1, [R3+URZ], R0 ;  /* 0x00000000030075a7 */ /* 0x000e64000802017f */
[----:B-1----:R-:W-:Y:S05]  /*1570*/  @!P1 BRA `(.L_x_18) ;  /* 0x0000015400d49947 */ /* 0x002fea0003800000 */
.L_x_17:
[----:B------:R-:W2:Y:S02]  /*1580*/  LDL R4, [R1+0xd8] ;  /* 0x0000d80001047983 */ /* 0x000ea40000100800 */
[----:B--2---:R-:W-:-:S13]  /*1590*/  R2UR UR5, R4 ;  /* 0x00000000040572ca */ /* 0x004fda00000e0000 */
[----:B------:R-:W-:-:S04]  /*15a0*/  UISETP.LT.AND UP0, UPT, UR5, 0x1, UPT ;  /* 0x000000010500788c */ /* 0x000fc8000bf01270 */
[----:B------:R-:W-:-:S06]  /*15b0*/  USEL UR4, UR5, 0x1, UP0 ;  /* 0x0000000105047887 */ /* 0x000fcc0008000000 */
[----:B------:R-:W-:-:S05]  /*15c0*/  IMAD.U32 R7, RZ, RZ, UR4 ;  /* 0x00000004ff077e24 */ /* 0x000fca000f8e00ff */
[----:B------:R-:W-:Y:S01]  /*15d0*/  IADD3 R7, -R7, UR5, RZ ;  /* 0x0000000507077c10 */ /* 0x000fe2000fffe1ff */
[----:B------:R-:W-:Y:S05]  /*15e0*/  WARPSYNC.ALL ;  /* 0x0000000000007948 */ /* 0x000fea0003800000 */
[----:B------:R-:W-:Y:S01]  /*15f0*/  ISETP.GE.AND P1, PT, R7, 0x1, PT ;  /* 0x000000010700780c */ /* 0x000fe20003f26270 */
[----:B------:R-:W2:Y:S01]  /*1600*/  LDL R4, [R1+0xc4] ;  /* 0x0000c40001047983 */ /* 0x000ea20000100800 */
[----:B------:R-:W-:Y:S01]  /*1610*/  R2UR UR4, R17 ;  /* 0x00000000110472ca */ /* 0x000fe200000e0000 */
[----:B------:R-:W-:Y:S01]  /*1620*/  ULOP3.LUT UR5, UR36, 0x10000, URZ, 0xfc, !UPT ;  /* 0x0001000024057892 */ /* 0x000fe2000f8efc3f */
[----:B------:R-:W-:Y:S01]  /*1630*/  WARPGROUP.ARRIVE ;  /* 0x00000000000079c5 */ /* 0x000fe20000000000 */
[----:B------:R-:W-:Y:S01]  /*1640*/  UMOV UR13, 0xc0000010 ;  /* 0xc0000010000d7882 */ /* 0x000fe20000000000 */
[----:B------:R-:W-:Y:S01]  /*1650*/  UMOV UR15, 0xc0000010 ;  /* 0xc0000010000f7882 */ /* 0x000fe20000000000 */
[----:B------:R-:W-:Y:S01]  /*1660*/  UMOV UR49, UR13 ;  /* 0x0000000d00317c82 */ /* 0x000fe20008000000 */
[----:B------:R-:W-:Y:S01]  /*1670*/  UMOV UR51, 0xc0000010 ;  /* 0xc000001000337882 */ /* 0x000fe20000000000 */
[----:B------:R-:W-:Y:S01]  /*1680*/  UMOV UR57, UR13 ;  /* 0x0000000d00397c82 */ /* 0x000fe20008000000 */
[----:B------:R-:W-:Y:S01]  /*1690*/  UMOV UR59, 0xc0000010 ;  /* 0xc0000010003b7882 */ /* 0x000fe20000000000 */
[----:B------:R-:W-:Y:S01]  /*16a0*/  IMAD.U32 R5, RZ, RZ, UR5 ;  /* 0x00000005ff057e24 */ /* 0x000fe2000f8e00ff */
[----:B------:R-:W-:Y:S01]  /*16b0*/  UMOV UR17, UR13 ;  /* 0x0000000d00117c82 */ /* 0x000fe20008000000 */
[----:B------:R-:W-:Y:S01]  /*16c0*/  UMOV UR19, 0xc0000010 ;  /* 0xc000001000137882 */ /* 0x000fe20000000000 */
[----:B------:R-:W-:Y:S01]  /*16d0*/  UMOV UR9, UR13 ;  /* 0x0000000d00097c82 */ /* 0x000fe20008000000 */
[----:B------:R-:W-:Y:S01]  /*16e0*/  UIADD3 UR4, UR4, 0x18200, URZ ;  /* 0x0001820004047890 */ /* 0x000fe2000fffe03f */
[----:B------:R-:W-:Y:S01]  /*16f0*/  UMOV UR11, 0xc0000010 ;  /* 0xc0000010000b7882 */ /* 0x000fe20000000000 */
[----:B------:R-:W-:-:S02]  /*1700*/  UMOV UR21, UR13 ;  /* 0x0000000d00157c82 */ /* 0x000fc40008000000 */
[----:B------:R-:W-:Y:S01]  /*1710*/  USHF.R.U32.HI UR4, URZ, 0x4, UR4 ;  /* 0x000000043f047899 */ /* 0x000fe20008011604 */
[----:B------:R-:W-:Y:S01]  /*1720*/  UMOV UR23, 0xc0000010 ;  /* 0xc000001000177882 */ /* 0x000fe20000000000 */
[----:B------:R-:W-:Y:S02]  /*1730*/  UMOV UR25, UR13 ;  /* 0x0000000d00197c82 */ /* 0x000fe40008000000 */
[----:B------:R-:W-:Y:S01]  /*1740*/  ULOP3.LUT UR4, UR4, 0x3fff, URZ, 0xc0, !UPT ;  /* 0x00003fff04047892 */ /* 0x000fe2000f8ec03f */
[----:B------:R-:W-:Y:S01]  /*1750*/  UMOV UR27, 0xc0000010 ;  /* 0xc0000010001b7882 */ /* 0x000fe20000000000 */
[----:B------:R-:W-:Y:S02]  /*1760*/  UMOV UR29, UR13 ;  /* 0x0000000d001d7c82 */ /* 0x000fe40008000000 */
[----:B------:R-:W-:Y:S01]  /*1770*/  ULOP3.LUT UR7, UR4, 0x10000, URZ, 0xfc, !UPT ;  /* 0x0001000004077892 */ /* 0x000fe2000f8efc3f */
[----:B------:R-:W-:Y:S01]  /*1780*/  UMOV UR31, 0xc0000010 ;  /* 0xc0000010001f7882 */ /* 0x000fe20000000000 */
[----:B------:R-:W-:Y:S01]  /*1790*/  UMOV UR33, UR13 ;  /* 0x0000000d00217c82 */ /* 0x000fe20008000000 */
[----:B------:R-:W-:Y:S01]  /*17a0*/  UMOV UR35, 0xc0000010 ;  /* 0xc000001000237882 */ /* 0x000fe20000000000 */
[----:B------:R-:W-:-:S02]  /*17b0*/  UMOV UR37, UR13 ;  /* 0x0000000d00257c82 */ /* 0x000fc40008000000 */
[----:B------:R-:W-:Y:S01]  /*17c0*/  IMAD.U32 R6, RZ, RZ, UR7 ;  /* 0x00000007ff067e24 */ /* 0x000fe2000f8e00ff */
[----:B------:R-:W-:Y:S01]  /*17d0*/  UMOV UR39, 0xc0000010 ;  /* 0xc000001000277882 */ /* 0x000fe20000000000 */
[----:B------:R-:W-:Y:S01]  /*17e0*/  UMOV UR41, UR13 ;  /* 0x0000000d00297c82 */ /* 0x000fe20008000000 */
[----:B------:R-:W-:Y:S01]  /*17f0*/  UMOV UR43, 0xc0000010 ;  /* 0xc0000010002b7882 */ /* 0x000fe20000000000 */
[----:B------:R-:W-:Y:S01]  /*1800*/  UMOV UR45, UR13 ;  /* 0x0000000d002d7c82 */ /* 0x000fe20008000000 */
[----:B------:R-:W-:Y:S01]  /*1810*/  UMOV UR47, 0xc0000010 ;  /* 0xc0000010002f7882 */ /* 0x000fe20000000000 */
[----:B------:R-:W-:Y:S01]  /*1820*/  UMOV UR61, UR51 ;  /* 0x00000033003d7c82 */ /* 0x000fe20008000000 */
[----:B------:R-:W-:Y:S01]  /*1830*/  UMOV UR53, UR13 ;  /* 0x0000000d00357c82 */ /* 0x000fe20008000000 */
[----:B------:R-:W-:Y:S01]  /*1840*/  UMOV UR55, 0xc0000010 ;  /* 0xc000001000377882 */ /* 0x000fe20000000000 */
[----:B--2---:R-:W-:-:S13]  /*1850*/  R2UR UR6, R4 ;  /* 0x00000000040672ca */ /* 0x004fda00000e0000 */
[----:B------:R-:W-:Y:S02]  /*1860*/  UIMAD UR12, UR6, 0x180, UR5 ;  /* 0x00000180060c78a4 */ /* 0x000fe4000f8e0205 */
[----:B------:R-:W-:Y:S01]  /*1870*/  UIMAD UR14, UR6, 0x1e0, UR7 ;  /* 0x000001e0060e78a4 */ /* 0x000fe2000f8e0207 */
[----:B------:R-:W-:Y:S02]  /*1880*/  UMOV UR5, UR13 ;  /* 0x0000000d00057c82 */ /* 0x000fe40008000000 */
[----:B------:R-:W-:Y:S01]  /*1890*/  UMOV UR7, 0xc0000010 ;  /* 0xc000001000077882 */ /* 0x000fe20000000000 */
[----:B------:R-:W-:Y:S01]  /*18a0*/  UIADD3 UR6, UR14, 0x20, URZ ;  /* 0x000000200e067890 */ /* 0x000fe2000fffe03f */
[----:B------:R-:W-:Y:S01]  /*18b0*/  UMOV UR48, UR12 ;  /* 0x0000000c00307c82 */ /* 0x000fe20008000000 */
[----:B------:R-:W-:-:S03]  /*18c0*/  UIADD3 UR58, UR14, 0x40, URZ ;  /* 0x000000400e3a7890 */ /* 0x000fc6000fffe03f */
[----:B------:R-:W-:Y:S01]  /*18d0*/  HGMMA.64x16x16.F32.BF16 R24, gdesc[UR12], RZ, !UPT, gsb0 ;  /* 0x002000000c1879f0 */ /* 0x000fe2000c0018ff */
[----:B------:R-:W-:Y:S01]  /*18e0*/  UMOV UR56, UR12 ;  /* 0x0000000c00387c82 */ /* 0x000fe20008000000 */
[----:B------:R-:W-:Y:S01]  /*18f0*/  UMOV UR50, UR6 ;  /* 0x0000000600327c82 */ /* 0x000fe20008000000 */
[----:B------:R-:W-:Y:S01]  /*1900*/  UIADD3 UR10, UR14, 0x60, URZ ;  /* 0x000000600e0a7890 */ /* 0x000fe2000fffe03f */
[----:B------:R-:W-:Y:S01]  /*1910*/  UMOV UR4, UR12 ;  /* 0x0000000c00047c82 */ /* 0x000fe20008000000 */
[----:B------:R-:W-:Y:S01]  /*1920*/  UIADD3 UR18, UR14, 0x80, URZ ;  /* 0x000000800e127890 */ /* 0x000fe2000fffe03f */
[----:B------:R-:W-:Y:S01]  /*1930*/  UMOV UR16, UR12 ;  /* 0x0000000c00107c82 */ /* 0x000fe20008000000 */
[----:B------:R-:W-:-:S03]  /*1940*/  UIADD3 UR22, UR14, 0xa0, URZ ;  /* 0x000000a00e167890 */ /* 0x000fc6000fffe03f */
[----:B------:R-:W-:Y:S01]  /*1950*/  UMOV UR6, UR10 ;  /* 0x0000000a00067c82 */ /* 0x000fe20008000000 */
[----:B------:R-:W-:Y:S01]  /*1960*/  UMOV UR8, UR12 ;  /* 0x0000000c00087c82 */ /* 0x000fe20008000000 */
[----:B------:R-:W-:Y:S01]  /*1970*/  UMOV UR20, UR12 ;  /* 0x0000000c00147c82 */ /* 0x000fe20008000000 */
[----:B------:R-:W-:Y:S01]  /*1980*/  UIADD3 UR26, UR14, 0xe0, URZ ;  /* 0x000000e00e1a7890 */ /* 0x000fe2000fffe03f */
[----:B------:R-:W-:Y:S01]  /*1990*/  UMOV UR10, UR22 ;  /* 0x00000016000a7c82 */ /* 0x000fe20008000000 */
[----:B------:R-:W-:Y:S01]  /*19a0*/  UMOV UR24, UR12 ;  /* 0x0000000c00187c82 */ /* 0x000fe20008000000 */
[----:B------:R-:W-:Y:S01]  /*19b0*/  UIADD3 UR30, UR14, 0x100, URZ ;  /* 0x000001000e1e7890 */ /* 0x000fe2000fffe03f */
        /* <DEDUP_REMOVED lines=9> */
[----:B------:R-:W-:Y:S01]  /*1a50*/  UMOV UR60, UR50 ;  /* 0x00000032003c7c82 */ /* 0x000fe20008000000 */
[----:B------:R-:W-:Y:S01]  /*1a60*/  UIADD3 UR54, UR14, 0x1c0, URZ ;  /* 0x000001c00e367890 */ /* 0x000fe2000fffe03f */
[----:B------:R-:W-:Y:S01]  /*1a70*/  UMOV UR52, UR12 ;  /* 0x0000000c00347c82 */ /* 0x000fe20008000000 */
[----:B------:R-:W-:-:S02]  /*1a80*/  WARPGROUP.DEPBAR.LE gsb0, 0x0 ;  /* 0x00008000000079c5 */ /* 0x000fc40000010000 */
[----:B------:R-:W-:Y:S04]  /*1a90*/  STL.64 [R1+0x80], R24 ;  /* 0x0000801801007387 */ /* 0x000fe80000100a00 */
[----:B------:R-:W-:Y:S04]  /*1aa0*/  STL.64 [R1+0x88], R26 ;  /* 0x0000881a01007387 */ /* 0x000fe80000100a00 */
[----:B------:R-:W-:Y:S04]  /*1ab0*/  STL.64 [R1+0x90], R28 ;  /* 0x0000901c01007387 */ /* 0x000fe80000100a00 */
[----:B------:R2:W-:Y:S02]  /*1ac0*/  STL.64 [R1+0x98], R30 ;  /* 0x0000981e01007387 */ /* 0x0005e40000100a00 */
[----:B--2---:R-:W-:-:S06]  /*1ad0*/  WARPGROUP.ARRIVE ;  /* 0x00000000000079c5 */ /* 0x004fcc0000000000 */
[----:B------:R-:W-:Y:S01]  /*1ae0*/  HGMMA.64x16x16.F32.BF16 R24, gdesc[UR48], RZ, !UPT, gsb0 ;  /* 0x00200000301879f0 */ /* 0x000fe2000c0018ff */
[----:B------:R-:W-:Y:S01]  /*1af0*/  UIADD3 UR50, UR14, 0x1a0, URZ ;  /* 0x000001a00e327890 */ /* 0x000fe2000fffe03f */
[----:B------:R-:W-:Y:S01]  /*1b00*/  UMOV UR48, UR12 ;  /* 0x0000000c00307c82 */ /* 0x000fe20008000000 */
[----:B------:R-:W-:Y:S01]  /*1b10*/  UMOV UR49, UR13 ;  /* 0x0000000d00317c82 */ /* 0x000fe20008000000 */
[----:B------:R-:W-:Y:S01]  /*1b20*/  UMOV UR51, 0xc0000010 ;  /* 0xc000001000337882 */ /* 0x000fe20000000000 */
[----:B------:R-:W-:Y:S02]  /*1b30*/  WARPGROUP.DEPBAR.LE gsb0, 0x0 ;  /* 0x00008000000079c5 */ /* 0x000fe40000010000 */
[----:B------:R-:W-:Y:S04]  /*1b40*/  STL.64 [R1+0x40], R24 ;  /* 0x0000401801007387 */ /* 0x000fe80000100a00 */
[----:B------:R-:W-:Y:S04]  /*1b50*/  STL.64 [R1+0x48], R26 ;  /* 0x0000481a01007387 */ /* 0x000fe80000100a00 */
[----:B------:R-:W-:Y:S04]  /*1b60*/  STL.64 [R1+0x50], R28 ;  /* 0x0000501c01007387 */ /* 0x000fe80000100a00 */
[----:B------:R2:W-:Y:S02]  /*1b70*/  STL.64 [R1+0x58], R30 ;  /* 0x0000581e01007387 */ /* 0x0005e40000100a00 */
[----:B--2---:R-:W-:-:S06]  /*1b80*/  WARPGROUP.ARRIVE ;  /* 0x00000000000079c5 */ /* 0x004fcc0000000000 */
[----:B------:R-:W-:Y:S03]  /*1b90*/  HGMMA.64x16x16.F32.BF16 R24, gdesc[UR56], RZ, !UPT, gsb0 ;  /* 0x00200000381879f0 */ /* 0x000fe6000c0018ff */
[----:B------:R-:W-:Y:S02]  /*1ba0*/  WARPGROUP.DEPBAR.LE gsb0, 0x0 ;  /* 0x00008000000079c5 */ /* 0x000fe40000010000 */
[----:B------:R-:W-:Y:S01]  /*1bb0*/  WARPGROUP.ARRIVE ;  /* 0x00000000000079c5 */ /* 0x000fe20000000000 */
[----:B------:R-:W-:Y:S04]  /*1bc0*/  STL.64 [R1], R24 ;  /* 0x0000001801007387 */ /* 0x000fe80000100a00 */
[----:B------:R-:W-:Y:S01]  /*1bd0*/  STL.64 [R1+0x8], R26 ;  /* 0x0000081a01007387 */ /* 0x000fe20000100a00 */
[----:B------:R-:W-:Y:S01]  /*1be0*/  HGMMA.64x16x16.F32.BF16 R208, gdesc[UR4], RZ, !UPT, gsb0 ;  /* 0x0020000004d079f0 */ /* 0x000fe2000c0018ff */
[----:B------:R-:W-:-:S02]  /*1bf0*/  UIADD3 UR4, UR14, 0xc0, URZ ;  /* 0x000000c00e047890 */ /* 0x000fc4000fffe03f */
[----:B------:R-:W-:Y:S04]  /*1c00*/  STL.64 [R1+0x10], R28 ;  /* 0x0000101c01007387 */ /* 0x000fe80000100a00 */
[----:B------:R2:W-:Y:S01]  /*1c10*/  STL.64 [R1+0x18], R30 ;  /* 0x0000181e01007387 */ /* 0x0005e20000100a00 */
[----:B------:R-:W-:Y:S01]  /*1c20*/  UMOV UR22, UR4 ;  /* 0x0000000400167c82 */ /* 0x000fe20008000000 */
[----:B------:R-:W-:Y:S01]  /*1c30*/  UIADD3 UR4, UR12, 0x100, URZ ;  /* 0x000001000c047890 */ /* 0x000fe2000fffe03f */
[----:B------:R-:W-:Y:S02]  /*1c40*/  WARPGROUP.DEPBAR.LE gsb0, 0x0 ;  /* 0x00008000000079c5 */ /* 0x000fe40000010000 */
[----:B------:R-:W-:Y:S01]  /*1c50*/  WARPGROUP.ARRIVE ;  /* 0x00000000000079c5 */ /* 0x000fe20000000000 */
[----:B------:R-:W-:Y:S04]  /*1c60*/  STL.64 [R1+0xf8], R214 ;  /* 0x0000f8d601007387 */ /* 0x000fe80000100a00 */
[----:B------:R-:W-:Y:S01]  /*1c70*/  STL.64 [R1+0xf0], R212 ;  /* 0x0000f0d401007387 */ /* 0x000fe20000100a00 */
[----:B------:R-:W-:Y:S03]  /*1c80*/  HGMMA.64x16x16.F32.BF16 R192, gdesc[UR16], RZ, !UPT, gsb0 ;  /* 0x0020000010c079f0 */ /* 0x000fe6000c0018ff */
[----:B------:R-:W-:Y:S04]  /*1c90*/  STL.64 [R1+0xe8], R210 ;  /* 0x0000e8d201007387 */ /* 0x000fe80000100a00 */
[----:B------:R3:W-:Y:S01]  /*1ca0*/  STL.64 [R1+0xe0], R208 ;  /* 0x0000e0d001007387 */ /* 0x0007e20000100a00 */
[----:B------:R-:W-:-:S02]  /*1cb0*/  WARPGROUP.DEPBAR.LE gsb0, 0x0 ;  /* 0x00008000000079c5 */ /* 0x000fc40000010000 */
[----:B------:R-:W-:-:S06]  /*1cc0*/  WARPGROUP.ARRIVE ;  /* 0x00000000000079c5 */ /* 0x000fcc0000000000 */
[----:B------:R-:W-:Y:S03]  /*1cd0*/  HGMMA.64x16x16.F32.BF16 R176, gdesc[UR8], RZ, !UPT, gsb0 ;  /* 0x0020000008b079f0 */ /* 0x000fe6000c0018ff */
[----:B------:R-:W-:Y:S02]  /*1ce0*/  WARPGROUP.DEPBAR.LE gsb0, 0x0 ;  /* 0x00008000000079c5 */ /* 0x000fe40000010000 */
        /* <DEDUP_REMOVED lines=25> */
[----:B------:R-:W-:Y:S01]  /*1e80*/  HGMMA.64x16x16.F32.BF16 R32, gdesc[UR52], RZ, !UPT, gsb0 ;  /* 0x00200000342079f0 */ /* 0x000fe2000c0018ff */
[----:B------:R-:W-:Y:S01]  /*1e90*/  UMOV UR52, UR4 ;  /* 0x0000000400347c82 */ /* 0x000fe20008000000 */
[----:B------:R-:W-:Y:S01]  /*1ea0*/  UMOV UR53, 0xc0000010 ;  /* 0xc000001000357882 */ /* 0x000fe20000000000 */
[----:B------:R-:W-:Y:S01]  /*1eb0*/  UMOV UR48, UR52 ;  /* 0x0000003400307c82 */ /* 0x000fe20008000000 */
        /* <DEDUP_REMOVED lines=25> */
[----:B------:R-:W-:-:S02]  /*2050*/  WARPGROUP.DEPBAR.LE gsb0, 0x0 ;  /* 0x00008000000079c5 */ /* 0x000fc40000010000 */
[----:B--2---:R-:W-:-:S06]  /*2060*/  WARPGROUP.ARRIVE ;  /* 0x00000000000079c5 */ /* 0x004fcc0000000000 */
[----:B------:R-:W-:Y:S01]  /*2070*/  HGMMA.64x16x16.F32.BF16 R24, gdesc[UR52], RZ, !UPT, gsb0 ;  /* 0x00200000341879f0 */ /* 0x000fe2000c0018ff */
[----:B------:R-:W-:Y:S01]  /*2080*/  UMOV UR54, UR60 ;  /* 0x0000003c00367c82 */ /* 0x000fe20008000000 */
[----:B------:R-:W-:Y:S01]  /*2090*/  UMOV UR55, UR61 ;  /* 0x0000003d00377c82 */ /* 0x000fe20008000000 */
        /* <DEDUP_REMOVED lines=37> */
[----:B---3--:R-:W-:-:S06]  /*22f0*/  WARPGROUP.ARRIVE ;  /* 0x00000000000079c5 */ /* 0x008fcc0000000000 */
[----:B------:R-:W-:Y:S03]  /*2300*/  HGMMA.64x16x16.F32.BF16 R208, gdesc[UR52], RZ, !UPT, gsb0 ;  /* 0x0020000034d079f0 */ /* 0x000fe6000c0018ff */
        /* <DEDUP_REMOVED lines=8> */
[----:B------:R-:W-:Y:S04]  /*2390*/  STL.64 [R1+0x60], R208 ;  /* 0x000060d001007387 */ /* 0x000fe80000100a00 */
[----:B------:R-:W-:Y:S04]  /*23a0*/  STL.64 [R1+0x68], R210 ;  /* 0x000068d201007387 */ /* 0x000fe80000100a00 */
[----:B------:R-:W-:Y:S04]  /*23b0*/  STL.64 [R1+0x70], R212 ;  /* 0x000070d401007387 */ /* 0x000fe80000100a00 */
[----:B------:R2:W-:Y:S04]  /*23c0*/  STL.64 [R1+0x78], R214 ;  /* 0x000078d601007387 */ /* 0x0005e80000100a00 */
[----:B--2---:R2:W5:Y:S04]  /*23d0*/  LDL.LU.64 R214, [R1+0xf8] ;  /* 0x0000f80001d67983 */ /* 0x0045680000300a00 */
[----:B------:R2:W5:Y:S04]  /*23e0*/  LDL.LU.64 R212, [R1+0xf0] ;  /* 0x0000f00001d47983 */ /* 0x0005680000300a00 */
[----:B------:R2:W5:Y:S04]  /*23f0*/  LDL.LU.64 R210, [R1+0xe8] ;  /* 0x0000e80001d27983 */ /* 0x0005680000300a00 */
[----:B------:R2:W5:Y:S01]  /*2400*/  LDL.LU.64 R208, [R1+0xe0] ;  /* 0x0000e00001d07983 */ /* 0x0005620000300a00 */
[----:B------:R-:W-:Y:S05]  /*2410*/  @!P1 BRA `(.L_x_19) ;  /* 0x0000001000d89947 */ /* 0x000fea0003800000 */
[----:B01----:R-:W3:Y:S01]  /*2420*/  LDL R0, [R1+0xcc] ;  /* 0x0000cc0001007983 */ /* 0x003ee20000100800 */
[----:B------:R-:W-:-:S13]  /*2430*/  R2UR UR5, R4 ;  /* 0x00000000040572ca */ /* 0x000fda00000e0000 */
[----:B------:R-:W-:Y:S02]  /*2440*/  UIADD3 UR60, UR5, 0x1, URZ ;  /* 0x00000001053c7890 */ /* 0x000fe4000fffe03f */
[----:B------:R-:W-:Y:S02]  /*2450*/  UMOV UR61, UR5 ;  /* 0x00000005003d7c82 */ /* 0x000fe40008000000 */
[----:B------:R-:W-:-:S04]  /*2460*/  UISETP.NE.AND UP0, UPT, UR60, 0x10, UPT ;  /* 0x000000103c00788c */ /* 0x000fc8000bf05270 */
[----:B------:R-:W-:Y:S02]  /*2470*/  USEL UR4, URZ, 0x1, UP0 ;  /* 0x000000013f047887 */ /* 0x000fe40008000000 */
[----:B------:R-:W-:Y:S01]  /*2480*/  USEL UR60, UR60, URZ, UP0 ;  /* 0x0000003f3c3c7287 */ /* 0x000fe20008000000 */
[----:B---3--:R-:W-:Y:S01]  /*2490*/  R2UR UR6, R0 ;  /* 0x00000000000672ca */ /* 0x008fe200000e0000 */
[----:B------:R-:W-:-:S12]  /*24a0*/  IMAD.MOV.U32 R0, RZ, RZ, R7 ;  /* 0x000000ffff007224 */ /* 0x000fd800078e0007 */
[----:B------:R-:W-:-:S06]  /*24b0*/  ULOP3.LUT UR4, UR6, UR4, URZ, 0x3c, !UPT ;  /* 0x0000000406047292 */ /* 0x000fcc000f8e3c3f */
[----:B------:R-:W-:-:S07]  /*24c0*/  IMAD.U32 R3, RZ, RZ, UR4 ;  /* 0x00000004ff037e24 */ /* 0x000fce000f8e00ff */
.L_x_26:
[----:B0-----:R-:W-:Y:S05]  /*24d0*/  @!P0 BRA `(.L_x_20) ;  /* 0x0000000000048947 */ /* 0x001fea0003800000 */
[----:B------:R-:W-:Y:S01]  /*24e0*/  BPT.TRAP 0x1 ;  /* 0x000000040000795c */ /* 0x000fe20000300000 */
.L_x_20:
[----:B------:R-:W-:Y:S02]  /*24f0*/  R2UR UR4, R17 ;  /* 0x00000000110472ca */ /* 0x000fe400000e0000 */
[----:B------:R-:W-:-:S11]  /*2500*/  SHF.L.U32 R4, R3, 0x1f, RZ ;  /* 0x0000001f03047819 */ /* 0x000fd600000006ff */
[----:B------:R-:W-:-:S09]  /*2510*/  ULEA UR4, UR60, UR4, 0x3 ;  /* 0x000000043c047291 */ /* 0x000fd2000f8e183f */
[----:B------:R0:W1:Y:S01]  /*2520*/  SYNCS.PHASECHK.TRANS64.TRYWAIT P1, [UR4], R4 ;  /* 0x00000004ff0075a7 */ /* 0x0000620008020144 */
[----:B------:R-:W-:Y:S05]  /*2530*/  @!P0 BRA `(.L_x_21) ;  /* 0x0000000000048947 */ /* 0x000fea0003800000 */
[----:B------:R-:W-:Y:S01]  /*2540*/  BPT.TRAP 0x1 ;  /* 0x000000040000795c */ /* 0x000fe20000300000 */
.L_x_21:
[----:B-1----:R-:W-:Y:S05]  /*2550*/  @P1 BRA `(.L_x_22) ;  /* 0x0000000000081947 */ /* 0x002fea0003800000 */
[----:B------:R-:W1:Y:S02]  /*2560*/  SYNCS.PHASECHK.TRANS64.TRYWAIT P1, [UR4], R4 ;  /* 0x00000004ff0075a7 */ /* 0x000e640008020144 */
[----:B-1----:R-:W-:Y:S05]  /*2570*/  @!P1 BRA `(.L_x_23) ;  /* 0x0000014400e89947 */ /* 0x002fea0003800000 */
.L_x_22:
[----:B------:R-:W-:Y:S04]  /*2580*/  STL.64 [R1+0x168], R190 ;  /* 0x000168be01007387 */ /* 0x000fe80000100a00 */
[----:B------:R-:W-:Y:S04]  /*2590*/  STL.64 [R1+0x160], R188 ;  /* 0x000160bc01007387 */ /* 0x000fe80000100a00 */
[----:B------:R-:W-:Y:S04]  /*25a0*/  STL.64 [R1+0x158], R186 ;  /* 0x000158ba01007387 */ /* 0x000fe80000100a00 */
[----:B------:R3:W-:Y:S04]  /*25b0*/  STL.64 [R1+0x150], R184 ;  /* 0x000150b801007387 */ /* 0x0007e80000100a00 */
[----:B---3--:R-:W3:Y:S04]  /*25c0*/  LDL.LU.64 R184, [R1+0x80] ;  /* 0x0000800001b87983 */ /* 0x008ee80000300a00 */
[----:B------:R-:W3:Y:S04]  /*25d0*/  LDL.LU.64 R186, [R1+0x88] ;  /* 0x0000880001ba7983 */ /* 0x000ee80000300a00 */
[----:B------:R-:W3:Y:S04]  /*25e0*/  LDL.LU.64 R188, [R1+0x90] ;  /* 0x0000900001bc7983 */ /* 0x000ee80000300a00 */
[----:B------:R-:W3:Y:S04]  /*25f0*/  LDL.LU.64 R190, [R1+0x98] ;  /* 0x0000980001be7983 */ /* 0x000ee80000300a00 */
[----:B------:R-:W-:Y:S04]  /*2600*/  STL.64 [R1+0x148], R206 ;  /* 0x000148ce01007387 */ /* 0x000fe80000100a00 */
[----:B------:R-:W-:Y:S04]  /*2610*/  STL.64 [R1+0x140], R204 ;  /* 0x000140cc01007387 */ /* 0x000fe80000100a00 */
[----:B------:R-:W-:Y:S04]  /*2620*/  STL.64 [R1+0x138], R202 ;  /* 0x000138ca01007387 */ /* 0x000fe80000100a00 */
[----:B------:R4:W-:Y:S04]  /*2630*/  STL.64 [R1+0x130], R200 ;  /* 0x000130c801007387 */ /* 0x0009e80000100a00 */
[----:B----4-:R-:W4:Y:S04]  /*2640*/  LDL.LU.64 R200, [R1+0x40] ;  /* 0x0000400001c87983 */ /* 0x010f280000300a00 */
[----:B------:R-:W4:Y:S04]  /*2650*/  LDL.LU.64 R202, [R1+0x48] ;  /* 0x0000480001ca7983 */ /* 0x000f280000300a00 */
[----:B------:R-:W4:Y:S04]  /*2660*/  LDL.LU.64 R204, [R1+0x50] ;  /* 0x0000500001cc7983 */ /* 0x000f280000300a00 */
[----:B------:R-:W4:Y:S04]  /*2670*/  LDL.LU.64 R206, [R1+0x58] ;  /* 0x0000580001ce7983 */ /* 0x000f280000300a00 */
[----:B------:R-:W-:Y:S04]  /*2680*/  STL.64 [R1+0x128], R222 ;  /* 0x000128de01007387 */ /* 0x000fe80000100a00 */
[----:B------:R0:W-:Y:S04]  /*2690*/  STL.64 [R1+0x120], R220 ;  /* 0x000120dc01007387 */ /* 0x0001e80000100a00 */
[----:B0-----:R-:W2:Y:S04]  /*26a0*/  LDL.LU.64 R220, [R1] ;  /* 0x0000000001dc7983 */ /* 0x001ea80000300a00 */
[----:B------:R-:W2:Y:S04]  /*26b0*/  LDL.LU.64 R222, [R1+0x8] ;  /* 0x0000080001de7983 */ /* 0x000ea80000300a00 */
[----:B------:R-:W2:Y:S04]  /*26c0*/  LDL.LU.64 R224, [R1+0x10] ;  /* 0x0000100001e07983 */ /* 0x000ea80000300a00 */
[----:B------:R-:W2:Y:S01]  /*26d0*/  LDL.LU.64 R226, [R1+0x18] ;  /* 0x0000180001e27983 */ /* 0x000ea20000300a00 */
[----:B------:R-:W-:Y:S01]  /*26e0*/  R2UR UR4, R5 ;  /* 0x00000000050472ca */ /* 0x000fe200000e0000 */
[----:B------:R-:W-:Y:S01]  /*26f0*/  UMOV UR7, 0xc0000010 ;  /* 0xc000001000077882 */ /* 0x000fe20000000000 */
[----:B------:R-:W-:-:S11]  /*2700*/  R2UR UR5, R6 ;  /* 0x00000000060572ca */ /* 0x000fd600000e0000 */
[----:B------:R-:W-:Y:S02]  /*2710*/  UIMAD UR4, UR60, 0x180, UR4 ;  /* 0x000001803c0478a4 */ /* 0x000fe4000f8e0204 */
[----:B------:R-:W-:-:S03]  /*2720*/  UIMAD UR6, UR60, 0x1e0, UR5 ;  /* 0x000001e03c0678a4 */ /* 0x000fc6000f8e0205 */
[----:B------:R-:W-:Y:S01]  /*2730*/  UMOV UR5, 0xc0000010 ;  /* 0xc000001000057882 */ /* 0x000fe20000000000 */
[----:B------:R-:W-:Y:S01]  /*2740*/  UIADD3 UR8, UR6, 0x20, URZ ;  /* 0x0000002006087890 */ /* 0x000fe2000fffe03f */
[----:B------:R-:W-:Y:S01]  /*2750*/  UMOV UR16, UR4 ;  /* 0x0000000400107c82 */ /* 0x000fe20008000000 */
[----:B------:R-:W-:Y:S01]  /*2760*/  UMOV UR17, UR5 ;  /* 0x0000000500117c82 */ /* 0x000fe20008000000 */
[----:B------:R-:W-:Y:S01]  /*2770*/  UMOV UR19, 0xc0000010 ;  /* 0xc000001000137882 */ /* 0x000fe20000000000 */
[----:B------:R-:W-:-:S03]  /*2780*/  UIADD3 UR10, UR6, 0x40, URZ ;  /* 0x00000040060a7890 */ /* 0x000fc6000fffe03f */
[----:B------:R-:W-:Y:S01]  /*2790*/  UMOV UR18, UR8 ;  /* 0x0000000800127c82 */ /* 0x000fe20008000000 */
[----:B------:R-:W-:Y:S01]  /*27a0*/  UMOV UR8, UR4 ;  /* 0x0000000400087c82 */ /* 0x000fe20008000000 */
[----:B------:R-:W-:Y:S01]  /*27b0*/  UMOV UR9, UR5 ;  /* 0x0000000500097c82 */ /* 0x000fe20008000000 */
[----:B------:R-:W-:Y:S01]  /*27c0*/  UMOV UR11, 0xc0000010 ;  /* 0xc0000010000b7882 */ /* 0x000fe20000000000 */
[----:B------:R-:W-:Y:S01]  /*27d0*/  UIADD3 UR14, UR6, 0x60, URZ ;  /* 0x00000060060e7890 */ /* 0x000fe2000fffe03f */
[----:B------:R-:W-:Y:S01]  /*27e0*/  UMOV UR12, UR4 ;  /* 0x00000004000c7c82 */ /* 0x000fe20008000000 */
[----:B------:R-:W-:Y:S01]  /*27f0*/  UMOV UR13, UR5 ;  /* 0x00000005000d7c82 */ /* 0x000fe20008000000 */
[----:B------:R-:W-:Y:S01]  /*2800*/  UMOV UR15, 0xc0000010 ;  /* 0xc0000010000f7882 */ /* 0x000fe20000000000 */
[----:B---3--:R-:W-:-:S06]  /*2810*/  WARPGROUP.ARRIVE ;  /* 0x00000000000079c5 */ /* 0x008fcc0000000000 */
[----:B------:R-:W-:Y:S03]  /*2820*/  HGMMA.64x16x16.F32.BF16 R184, gdesc[UR4], R184, gsb0 ;  /* 0x0020000004b879f0 */ /* 0x000fe600080018b8 */
[----:B------:R-:W-:Y:S02]  /*2830*/  WARPGROUP.DEPBAR.LE gsb0, 0x0 ;  /* 0x00008000000079c5 */ /* 0x000fe40000010000 */
[----:B----4-:R-:W-:Y:S01]  /*2840*/  WARPGROUP.ARRIVE ;  /* 0x00000000000079c5 */ /* 0x010fe20000000000 */
[----:B------:R-:W-:Y:S01]  /*2850*/  UIADD3 UR22, UR6, 0xa0, URZ ;  /* 0x000000a006167890 */ /* 0x000fe2000fffe03f */
[----:B------:R-:W-:Y:S04]  /*2860*/  STL.64 [R1+0x80], R184 ;  /* 0x000080b801007387 */ /* 0x000fe80000100a00 */
[----:B------:R-:W-:Y:S01]  /*2870*/  HGMMA.64x16x16.F32.BF16 R200, gdesc[UR16], R200, gsb0 ;  /* 0x0020000010c879f0 */ /* 0x000fe200080018c8 */
[----:B------:R-:W-:Y:S01]  /*2880*/  UMOV UR20, UR4 ;  /* 0x0000000400147c82 */ /* 0x000fe20008000000 */
[----:B------:R-:W-:Y:S01]  /*2890*/  UMOV UR21, UR5 ;  /* 0x0000000500157c82 */ /* 0x000fe20008000000 */
[----:B------:R-:W-:Y:S01]  /*28a0*/  UMOV UR23, 0xc0000010 ;  /* 0xc000001000177882 */ /* 0x000fe20000000000 */
[----:B------:R-:W-:Y:S01]  /*28b0*/  UIADD3 UR26, UR6, 0xc0, URZ ;  /* 0x000000c0061a7890 */ /* 0x000fe2000fffe03f */
[----:B------:R-:W-:Y:S01]  /*28c0*/  STL.64 [R1+0x88], R186 ;  /* 0x000088ba01007387 */ /* 0x000fe20000100a00 */
[----:B------:R-:W-:Y:S01]  /*28d0*/  UMOV UR16, UR18 ;  /* 0x0000001200107c82 */ /* 0x000fe20008000000 */
[----:B------:R-:W-:-:S02]  /*28e0*/  WARPGROUP.DEPBAR.LE gsb0, 0x0 ;  /* 0x00008000000079c5 */ /* 0x000fc40000010000 */
[----:B--2---:R-:W-:Y:S01]  /*28f0*/  WARPGROUP.ARRIVE ;  /* 0x00000000000079c5 */ /* 0x004fe20000000000 */
[----:B------:R-:W-:Y:S01]  /*2900*/  UMOV UR17, UR19 ;  /* 0x0000001300117c82 */ /* 0x000fe20008000000 */
[----:B------:R-:W-:Y:S01]  /*2910*/  UMOV UR24, UR4 ;  /* 0x0000000400187c82 */ /* 0x000fe20008000000 */
[----:B------:R-:W-:Y:S01]  /*2920*/  UMOV UR25, UR5 ;  /* 0x0000000500197c82 */ /* 0x000fe20008000000 */
[----:B------:R-:W-:Y:S01]  /*2930*/  UMOV UR27, 0xc0000010 ;  /* 0xc0000010001b7882 */ /* 0x000fe20000000000 */
[----:B------:R-:W-:Y:S01]  /*2940*/  UIADD3 UR30, UR6, 0xe0, URZ ;  /* 0x000000e0061e7890 */ /* 0x000fe2000fffe03f */
[----:B------:R-:W-:Y:S01]  /*2950*/  HGMMA.64x16x16.F32.BF16 R220, gdesc[UR8], R220, gsb0 ;  /* 0x0020000008dc79f0 */ /* 0x000fe200080018dc */
[----:B------:R-:W-:Y:S01]  /*2960*/  UMOV UR28, UR4 ;  /* 0x00000004001c7c82 */ /* 0x000fe20008000000 */
[----:B------:R-:W-:Y:S01]  /*2970*/  UMOV UR29, UR5 ;  /* 0x00000005001d7c82 */ /* 0x000fe20008000000 */
[----:B------:R-:W-:Y:S01]  /*2980*/  UMOV UR31, 0xc0000010 ;  /* 0xc0000010001f7882 */ /* 0x000fe20000000000 */
[----:B------:R-:W-:Y:S01]  /*2990*/  UIADD3 UR34, UR6, 0x100, URZ ;  /* 0x0000010006227890 */ /* 0x000fe2000fffe03f */
[----:B------:R-:W-:Y:S01]  /*29a0*/  STL.64 [R1+0x90], R188 ;  /* 0x000090bc01007387 */ /* 0x000fe20000100a00 */
[----:B------:R-:W-:Y:S01]  /*29b0*/  UIADD3 UR18, UR6, 0x80, URZ ;  /* 0x0000008006127890 */ /* 0x000fe2000fffe03f */
[----:B------:R-:W-:Y:S01]  /*29c0*/  UMOV UR19, 0xc0000010 ;  /* 0xc000001000137882 */ /* 0x000fe20000000000 */
[----:B------:R-:W-:Y:S01]  /*29d0*/  UMOV UR32, UR4 ;  /* 0x0000000400207c82 */ /* 0x000fe20008000000 */
[----:B------:R-:W-:Y:S01]  /*29e0*/  UMOV UR33, UR5 ;  /* 0x0000000500217c82 */ /* 0x000fe20008000000 */
[----:B------:R-:W-:Y:S01]  /*29f0*/  UMOV UR35, 0xc0000010 ;  /* 0xc000001000237882 */ /* 0x000fe20000000000 */
[----:B------:R-:W-:Y:S01]  /*2a00*/  UIADD3 UR38, UR6, 0x120, URZ ;  /* 0x0000012006267890 */ /* 0x000fe2000fffe03f */
[----:B------:R0:W-:Y:S01]  /*2a10*/  STL.64 [R1+0x98], R190 ;  /* 0x000098be01007387 */ /* 0x0001e20000100a00 */
[----:B------:R-:W-:Y:S01]  /*2a20*/  UMOV UR36, UR4 ;  /* 0x0000000400247c82 */ /* 0x000fe20008000000 */
[----:B------:R-:W-:Y:S01]  /*2a30*/  UMOV UR37, UR5 ;  /* 0x0000000500257c82 */ /* 0x000fe20008000000 */
[----:B------:R-:W-:Y:S01]  /*2a40*/  UMOV UR39, 0xc0000010 ;  /* 0xc000001000277882 */ /* 0x000fe20000000000 */
[----:B------:R-:W-:Y:S01]  /*2a50*/  UIADD3 UR42, UR6, 0x140, URZ ;  /* 0x00000140062a7890 */ /* 0x000fe2000fffe03f */
        /* <DEDUP_REMOVED lines=8> */
[----:B0-----:R-:W2:Y:S01]  /*2ae0*/  LDL.LU.64 R190, [R1+0x168] ;  /* 0x0001680001be7983 */ /* 0x001ea20000300a00 */
[----:B------:R-:W-:Y:S01]  /*2af0*/  UMOV UR48, UR4 ;  /* 0x0000000400307c82 */ /* 0x000fe20008000000 */
[----:B------:R-:W-:Y:S01]  /*2b00*/  UMOV UR49, UR5 ;  /* 0x0000000500317c82 */ /* 0x000fe20008000000 */
[----:B------:R-:W-:Y:S01]  /*2b10*/  UMOV UR51, 0xc0000010 ;  /* 0xc000001000337882 */ /* 0x000fe20000000000 */
[----:B------:R-:W-:Y:S01]  /*2b20*/  UIADD3 UR54, UR6, 0x1a0, URZ ;  /* 0x000001a006367890 */ /* 0x000fe2000fffe03f */
[----:B------:R-:W2:Y:S01]  /*2b30*/  LDL.LU.64 R188, [R1+0x160] ;  /* 0x0001600001bc7983 */ /* 0x000ea20000300a00 */
        /* <DEDUP_REMOVED lines=9> */
[----:B------:R-:W2:Y:S04]  /*2bd0*/  LDL.LU.64 R184, [R1+0x150] ;  /* 0x0001500001b87983 */ /* 0x000ea80000300a00 */
[----:B------:R-:W-:Y:S04]  /*2be0*/  STL.64 [R1+0x40], R200 ;  /* 0x000040c801007387 */ /* 0x000fe80000100a00 */
[----:B------:R-:W-:Y:S01]  /*2bf0*/  STL.64 [R1+0x48], R202 ;  /* 0x000048ca01007387 */ /* 0x000fe20000100a00 */
[----:B------:R-:W-:-:S02]  /*2c00*/  WARPGROUP.DEPBAR.LE gsb0, 0x0 ;  /* 0x00008000000079c5 */ /* 0x000fc40000010000 */
[----:B-----5:R-:W-:Y:S01]  /*2c10*/  WARPGROUP.ARRIVE ;  /* 0x00000000000079c5 */ /* 0x020fe20000000000 */
[----:B------:R-:W-:Y:S04]  /*2c20*/  STL.64 [R1+0x50], R204 ;  /* 0x000050cc01007387 */ /* 0x000fe80000100a00 */
[----:B------:R0:W-:Y:S01]  /*2c30*/  STL.64 [R1+0x58], R206 ;  /* 0x000058ce01007387 */ /* 0x0001e20000100a00 */
[----:B------:R-:W-:Y:S01]  /*2c40*/  HGMMA.64x16x16.F32.BF16 R208, gdesc[UR12], R208, gsb0 ;  /* 0x002000000cd079f0 */ /* 0x000fe200080018d0 */
[----:B------:R-:W-:Y:S01]  /*2c50*/  UMOV UR12, UR16 ;  /* 0x00000010000c7c82 */ /* 0x000fe20008000000 */
[----:B------:R-:W-:Y:S01]  /*2c60*/  UMOV UR13, UR17 ;  /* 0x00000011000d7c82 */ /* 0x000fe20008000000 */
[----:B------:R-:W-:Y:S01]  /*2c70*/  UMOV UR16, UR4 ;  /* 0x0000000400107c82 */ /* 0x000fe20008000000 */
[----:B------:R-:W-:Y:S01]  /*2c80*/  UMOV UR17, UR5 ;  /* 0x0000000500117c82 */ /* 0x000fe20008000000 */
[----:B0-----:R-:W3:Y:S04]  /*2c90*/  LDL.LU.64 R206, [R1+0x148] ;  /* 0x0001480001ce7983 */ /* 0x001ee80000300a00 */
[----:B------:R-:W3:Y:S04]  /*2ca0*/  LDL.LU.64 R204, [R1+0x140] ;  /* 0x0001400001cc7983 */ /* 0x000ee80000300a00 */
[----:B------:R-:W3:Y:S04]  /*2cb0*/  LDL.LU.64 R202, [R1+0x138] ;  /* 0x0001380001ca7983 */ /* 0x000ee80000300a00 */
[----:B------:R-:W3:Y:S04]  /*2cc0*/  LDL.LU.64 R200, [R1+0x130] ;  /* 0x0001300001c87983 */ /* 0x000ee80000300a00 */
[----:B------:R-:W-:Y:S04]  /*2cd0*/  STL.64 [R1], R220 ;  /* 0x000000dc01007387 */ /* 0x000fe80000100a00 */
[----:B------:R0:W-:Y:S04]  /*2ce0*/  STL.64 [R1+0x8], R222 ;  /* 0x000008de01007387 */ /* 0x0001e80000100a00 */
[----:B------:R-:W-:Y:S04]  /*2cf0*/  STL.64 [R1+0x10], R224 ;  /* 0x000010e001007387 */ /* 0x000fe80000100a00 */
[----:B------:R-:W-:Y:S04]  /*2d00*/  STL.64 [R1+0x18], R226 ;  /* 0x000018e201007387 */ /* 0x000fe80000100a00 */
[----:B0-----:R-:W4:Y:S04]  /*2d10*/  LDL.LU.64 R222, [R1+0x128] ;  /* 0x0001280001de7983 */ /* 0x001f280000300a00 */
[----:B------:R-:W4:Y:S01]  /*2d20*/  LDL.LU.64 R220, [R1+0x120] ;  /* 0x0001200001dc7983 */ /* 0x000f220000300a00 */
[----:B------:R-:W-:-:S02]  /*2d30*/  WARPGROUP.DEPBAR.LE gsb0, 0x0 ;  /* 0x00008000000079c5 */ /* 0x000fc40000010000 */
[----:B------:R-:W-:Y:S01]  /*2d40*/  WARPGROUP.ARRIVE ;  /* 0x00000000000079c5 */ /* 0x000fe20000000000 */
[----:B------:R-:W-:Y:S04]  /*2d50*/  STL.64 [R1+0xf8], R214 ;  /* 0x0000f8d601007387 */ /* 0x000fe80000100a00 */
[----:B------:R-:W-:Y:S01]  /*2d60*/  STL.64 [R1+0xf0], R212 ;  /* 0x0000f0d401007387 */ /* 0x000fe20000100a00 */
[----:B------:R-:W-:Y:S03]  /*2d70*/  HGMMA.64x16x16.F32.BF16 R192, gdesc[UR16], R192, gsb0 ;  /* 0x0020000010c079f0 */ /* 0x000fe600080018c0 */
[----:B------:R-:W-:Y:S04]  /*2d80*/  STL.64 [R1+0xe8], R210 ;  /* 0x0000e8d201007387 */ /* 0x000fe80000100a00 */
[----:B------:R0:W-:Y:S04]  /*2d90*/  STL.64 [R1+0xe0], R208 ;  /* 0x0000e0d001007387 */ /* 0x0001e80000100a00 */
[----:B0-----:R-:W2:Y:S04]  /*2da0*/  LDL.LU.64 R208, [R1+0x60] ;  /* 0x0000600001d07983 */ /* 0x001ea80000300a00 */
[----:B------:R-:W3:Y:S04]  /*2db0*/  LDL.LU.64 R210, [R1+0x68] ;  /* 0x0000680001d27983 */ /* 0x000ee80000300a00 */
[----:B------:R-:W4:Y:S04]  /*2dc0*/  LDL.LU.64 R212, [R1+0x70] ;  /* 0x0000700001d47983 */ /* 0x000f280000300a00 */
[----:B------:R-:W2:Y:S01]  /*2dd0*/  LDL.LU.64 R214, [R1+0x78] ;  /* 0x0000780001d67983 */ /* 0x000ea20000300a00 */
[----:B------:R-:W-:-:S02]  /*2de0*/  WARPGROUP.DEPBAR.LE gsb0, 0x0 ;  /* 0x00008000000079c5 */ /* 0x000fc40000010000 */
[----:B------:R-:W-:-:S06]  /*2df0*/  WARPGROUP.ARRIVE ;  /* 0x00000000000079c5 */ /* 0x000fcc0000000000 */
[----:B------:R-:W-:Y:S03]  /*2e00*/  HGMMA.64x16x16.F32.BF16 R176, gdesc[UR20], R176, gsb0 ;  /* 0x0020000014b079f0 */ /* 0x000fe600080018b0 */
[----:B------:R-:W-:Y:S02]  /*2e10*/  WARPGROUP.DEPBAR.LE gsb0, 0x0 ;  /* 0x00008000000079c5 */ /* 0x000fe40000010000 */
        /* <DEDUP_REMOVED lines=10> */
[----:B------:R-:W-:Y:S01]  /*2ec0*/  HGMMA.64x16x16.F32.BF16 R112, gdesc[UR36], R112, gsb0 ;  /* 0x00200000247079f0 */ /* 0x000fe20008001870 */
[----:B--2---:R-:W-:Y:S04]  /*2ed0*/  STL.64 [R1+0x118], R214 ;  /* 0x000118d601007387 */ /* 0x004fe80000100a00 */
[----:B----4-:R-:W-:Y:S04]  /*2ee0*/  STL.64 [R1+0x110], R212 ;  /* 0x000110d401007387 */ /* 0x010fe80000100a00 */
[----:B---3--:R-:W-:Y:S04]  /*2ef0*/  STL.64 [R1+0x108], R210 ;  /* 0x000108d201007387 */ /* 0x008fe80000100a00 */
[----:B------:R0:W-:Y:S01]  /*2f00*/  STL.64 [R1+0x100], R208 ;  /* 0x000100d001007387 */ /* 0x0001e20000100a00 */
[----:B------:R-:W-:-:S02]  /*2f10*/  WARPGROUP.DEPBAR.LE gsb0, 0x0 ;  /* 0x00008000000079c5 */ /* 0x000fc40000010000 */
[----:B------:R-:W-:Y:S01]  /*2f20*/  WARPGROUP.ARRIVE ;  /* 0x00000000000079c5 */ /* 0x000fe20000000000 */
[----:B0-----:R-:W2:Y:S04]  /*2f30*/  LDL.LU.64 R208, [R1+0x20] ;  /* 0x0000200001d07983 */ /* 0x001ea80000300a00 */
[----:B------:R-:W2:Y:S01]  /*2f40*/  LDL.LU.64 R210, [R1+0x28] ;  /* 0x0000280001d27983 */ /* 0x000ea20000300a00 */
[----:B------:R-:W-:Y:S03]  /*2f50*/  HGMMA.64x16x16.F32.BF16 R96, gdesc[UR40], R96, gsb0 ;  /* 0x00200000286079f0 */ /* 0x000fe60008001860 */
[----:B------:R-:W2:Y:S04]  /*2f60*/  LDL.LU.64 R212, [R1+0x30] ;  /* 0x0000300001d47983 */ /* 0x000ea80000300a00 */
[----:B------:R-:W2:Y:S01]  /*2f70*/  LDL.LU.64 R214, [R1+0x38] ;  /* 0x0000380001d67983 */ /* 0x000ea20000300a00 */
[----:B------:R-:W-:Y:S01]  /*2f80*/  UMOV UR4, UR12 ;  /* 0x0000000c00047c82 */ /* 0x000fe20008000000 */
[----:B------:R-:W-:Y:S01]  /*2f90*/  UMOV UR5, UR13 ;  /* 0x0000000d00057c82 */ /* 0x000fe20008000000 */
        /* <DEDUP_REMOVED lines=39> */
[----:B------:R-:W-:-:S06]  /*3210*/  WARPGROUP.ARRIVE ;  /* 0x00000000000079c5 */ /* 0x000fcc0000000000 */
[----:B------:R-:W-:Y:S01]  /*3220*/  HGMMA.64x16x16.F32.BF16 R24, gdesc[UR56], R24, gsb0 ;  /* 0x00200000381879f0 */ /* 0x000fe20008001818 */
[----:B------:R-:W-:Y:S01]  /*3230*/  UMOV UR58, UR4 ;  /* 0x00000004003a7c82 */ /* 0x000fe20008000000 */
[----:B------:R-:W-:Y:S01]  /*3240*/  UMOV UR59, UR5 ;  /* 0x00000005003b7c82 */ /* 0x000fe20008000000 */
        /* <DEDUP_REMOVED lines=37> */
[----:B--2---:R-:W-:-:S06]  /*34a0*/  WARPGROUP.ARRIVE ;  /* 0x00000000000079c5 */ /* 0x004fcc0000000000 */
[----:B------:R-:W-:Y:S03]  /*34b0*/  HGMMA.64x16x16.F32.BF16 R208, gdesc[UR56], R208, gsb0 ;  /* 0x0020000038d079f0 */ /* 0x000fe600080018d0 */
[----:B------:R-:W-:Y:S02]  /*34c0*/  WARPGROUP.DEPBAR.LE gsb0, 0x0 ;  /* 0x00008000000079c5 */ /* 0x000fe40000010000 */
[----:B------:R-:W-:Y:S04]  /*34d0*/  STL.64 [R1+0x20], R208 ;  /* 0x000020d001007387 */ /* 0x000fe80000100a00 */
[----:B------:R-:W-:Y:S04]  /*34e0*/  STL.64 [R1+0x28], R210 ;  /* 0x000028d201007387 */ /* 0x000fe80000100a00 */
[----:B------:R-:W-:Y:S04]  /*34f0*/  STL.64 [R1+0x30], R212 ;  /* 0x000030d401007387 */ /* 0x000fe80000100a00 */
[----:B------:R0:W-:Y:S04]  /*3500*/  STL.64 [R1+0x38], R214 ;  /* 0x000038d601007387 */ /* 0x0001e80000100a00 */
[----:B0-----:R-:W2:Y:S04]  /*3510*/  LDL.LU.64 R214, [R1+0x118] ;  /* 0x0001180001d67983 */ /* 0x001ea80000300a00 */
[----:B------:R-:W2:Y:S04]  /*3520*/  LDL.LU.64 R212, [R1+0x110] ;  /* 0x0001100001d47983 */ /* 0x000ea80000300a00 */
[----:B------:R-:W2:Y:S04]  /*3530*/  LDL.LU.64 R210, [R1+0x108] ;  /* 0x0001080001d27983 */ /* 0x000ea80000300a00 */
[----:B------:R-:W2:Y:S01]  /*3540*/  LDL.LU.64 R208, [R1+0x100] ;  /* 0x0001000001d07983 */ /* 0x000ea20000300a00 */
[----:B------:R-:W-:Y:S01]  /*3550*/  UMOV UR4, UR56 ;  /* 0x0000003800047c82 */ /* 0x000fe20008000000 */
[----:B------:R-:W-:Y:S01]  /*3560*/  UMOV UR5, UR57 ;  /* 0x0000003900057c82 */ /* 0x000fe20008000000 */
[----:B--2---:R-:W-:-:S06]  /*3570*/  WARPGROUP.ARRIVE ;  /* 0x00000000000079c5 */ /* 0x004fcc0000000000 */
[----:B------:R-:W-:Y:S03]  /*3580*/  HGMMA.64x16x16.F32.BF16 R208, gdesc[UR4], R208, gsb0 ;  /* 0x0020000004d079f0 */ /* 0x000fe600080018d0 */
[----:B------:R-:W-:Y:S02]  /*3590*/  WARPGROUP.DEPBAR.LE gsb0, 0x0 ;  /* 0x00008000000079c5 */ /* 0x000fe40000010000 */
[----:B------:R-:W-:Y:S04]  /*35a0*/  STL.64 [R1+0x60], R208 ;  /* 0x000060d001007387 */ /* 0x000fe80000100a00 */
[----:B------:R-:W-:Y:S04]  /*35b0*/  STL.64 [R1+0x68], R210 ;  /* 0x000068d201007387 */ /* 0x000fe80000100a00 */
[----:B------:R-:W-:Y:S04]  /*35c0*/  STL.64 [R1+0x70], R212 ;  /* 0x000070d401007387 */ /* 0x000fe80000100a00 */
[----:B------:R0:W-:Y:S04]  /*35d0*/  STL.64 [R1+0x78], R214 ;  /* 0x000078d601007387 */ /* 0x0001e80000100a00 */
[----:B0-----:R0:W5:Y:S04]  /*35e0*/  LDL.LU.64 R214, [R1+0xf8] ;  /* 0x0000f80001d67983 */ /* 0x0011680000300a00 */
[----:B------:R0:W5:Y:S04]  /*35f0*/  LDL.LU.64 R212, [R1+0xf0] ;  /* 0x0000f00001d47983 */ /* 0x0001680000300a00 */
[----:B------:R0:W5:Y:S04]  /*3600*/  LDL.LU.64 R210, [R1+0xe8] ;  /* 0x0000e80001d27983 */ /* 0x0001680000300a00 */
[----:B------:R0:W5:Y:S01]  /*3610*/  LDL.LU.64 R208, [R1+0xe0] ;  /* 0x0000e00001d07983 */ /* 0x0001620000300a00 */
[----:B------:R-:W-:Y:S05]  /*3620*/  @!P0 BRA `(.L_x_24) ;  /* 0x0000000000048947 */ /* 0x000fea0003800000 */
[----:B------:R-:W-:Y:S01]  /*3630*/  BPT.TRAP 0x1 ;  /* 0x000000040000795c */ /* 0x000fe20000300000 */
.L_x_24:
[----:B-1----:R-:W2:Y:S01]  /*3640*/  LDL R4, [R1+0xb0] ;  /* 0x0000b00001047983 */ /* 0x002ea20000100800 */
[----:B------:R-:W-:-:S13]  /*3650*/  R2UR UR4, R17 ;  /* 0x00000000110472ca */ /* 0x000fda00000e0000 */
[----:B------:R-:W-:-:S04]  /*3660*/  ULEA UR4, UR61, UR4, 0x3 ;  /* 0x000000043d047291 */ /* 0x000fc8000f8e183f */
[----:B------:R-:W-:-:S04]  /*3670*/  UIADD3 UR4, UR4, 0x80, URZ ;  /* 0x0000008004047890 */ /* 0x000fc8000fffe03f */
[----:B------:R-:W-:-:S09]  /*3680*/  UPRMT UR4, URZ, 0x654, UR4 ;  /* 0x000006543f047896 */ /* 0x000fd20008000004 */
[----:B------:R-:W-:Y:S01]  /*3690*/  SYNCS.ARRIVE.TRANS64.RED.A1T0 RZ, [UR4], RZ ;  /* 0x000000ffffff79a7 */ /* 0x000fe20008100404 */
[----:B--2---:R-:W-:-:S13]  /*36a0*/  ISETP.GT.U32.AND P1, PT, R4, 0x1, PT ;  /* 0x000000010400780c */ /* 0x004fda0003f24070 */
[----:B------:R-:W-:Y:S05]  /*36b0*/  @P1 BRA `(.L_x_25) ;  /* 0x0000000000041947 */ /* 0x000fea0003800000 */
[----:B------:R-:W-:Y:S01]  /*36c0*/  BPT.TRAP 0x1 ;  /* 0x000000040000795c */ /* 0x000fe20000300000 */
.L_x_25:
[----:B------:R-:W-:Y:S01]  /*36d0*/  UIADD3 UR60, UR60, 0x1, URZ ;  /* 0x000000013c3c7890 */ /* 0x000fe2000fffe03f */
[C---:B------:R-:W-:Y:S01]  /*36e0*/  ISETP.GT.AND P1, PT, R0.reuse, 0x1, PT ;  /* 0x000000010000780c */ /* 0x040fe20003f24270 */
[----:B------:R-:W-:Y:S01]  /*36f0*/  UIADD3 UR61, UR61, 0x1, URZ ;  /* 0x000000013d3d7890 */ /* 0x000fe2000fffe03f */
[----:B------:R-:W-:Y:S01]  /*3700*/  VIADD R0, R0, 0xffffffff ;  /* 0xffffffff00007836 */ /* 0x000fe20000000000 */
[----:B------:R-:W-:Y:S02]  /*3710*/  UISETP.NE.AND UP0, UPT, UR60, 0x10, UPT ;  /* 0x000000103c00788c */ /* 0x000fe4000bf05270 */
[----:B------:R-:W-:Y:S02]  /*3720*/  UISETP.NE.AND UP1, UPT, UR61, 0x10, UPT ;  /* 0x000000103d00788c */ /* 0x000fe4000bf25270 */
[----:B------:R-:W-:Y:S02]  /*3730*/  USEL UR4, URZ, 0x1, UP0 ;  /* 0x000000013f047887 */ /* 0x000fe40008000000 */
[----:B------:R-:W-:-:S02]  /*3740*/  USEL UR60, UR60, URZ, UP0 ;  /* 0x0000003f3c3c7287 */ /* 0x000fc40008000000 */
[----:B------:R-:W-:Y:S02]  /*3750*/  USEL UR61, UR61, URZ, UP1 ;  /* 0x0000003f3d3d7287 */ /* 0x000fe40008800000 */
[----:B------:R-:W-:Y:S01]  /*3760*/  LOP3.LUT R3, R3, UR4, RZ, 0x3c, !PT ;  /* 0x0000000403037c12 */ /* 0x000fe2000f8e3cff */
[----:B------:R-:W-:Y:S09]  /*3770*/  @P1 BRA `(.L_x_26) ;  /* 0xffffffec00541947 */ /* 0x000ff2000383ffff */
.L_x_19:
[----:B------:R3:W5:Y:S01]  /*3780*/  LDL R8, [R1+0xc4] ;  /* 0x0000c40001087983 */ /* 0x0007620000100800 */
[----:B01----:R-:W0:Y:S02]  /*3790*/  LDC R0, c[0x0][0x28c] ;  /* 0x0000a300ff007b82 */ /* 0x003e240000000800 */
[----:B0-----:R-:W-:-:S13]  /*37a0*/  ISETP.GE.AND P1, PT, R0, 0x1, PT ;  /* 0x000000010000780c */ /* 0x001fda0003f26270 */
[----:B---3--:R-:W-:Y:S05]  /*37b0*/  @!P1 BRA `(.L_x_27) ;  /* 0x00000000003c9947 */ /* 0x008fea0003800000 */
[----:B------:R-:W-:Y:S05]  /*37c0*/  @!P0 BRA `(.L_x_28) ;  /* 0x0000000000048947 */ /* 0x000fea0003800000 */
[----:B------:R-:W-:Y:S01]  /*37d0*/  BPT.TRAP 0x1 ;  /* 0x000000040000795c */ /* 0x000fe20000300000 */
.L_x_28:
[----:B------:R-:W3:Y:S01]  /*37e0*/  LDL R0, [R1+0xb0] ;  /* 0x0000b00001007983 */ /* 0x000ee20000100800 */
[----:B-----5:R-:W-:Y:S02]  /*37f0*/  R2UR UR6, R8 ;  /* 0x00000000080672ca */ /* 0x020fe400000e0000 */
[----:B------:R-:W-:Y:S02]  /*3800*/  R2UR UR4, R7 ;  /* 0x00000000070472ca */ /* 0x000fe400000e0000 */
[----:B------:R-:W-:-:S11]  /*3810*/  R2UR UR5, R17 ;  /* 0x00000000110572ca */ /* 0x000fd600000e0000 */
[----:B------:R-:W-:-:S04]  /*3820*/  UIADD3 UR4, UR4, UR6, URZ ;  /* 0x0000000604047290 */ /* 0x000fc8000fffe03f */
[----:B------:R-:W-:-:S04]  /*3830*/  USHF.L.U32 UR4, UR4, 0x3, URZ ;  /* 0x0000000304047899 */ /* 0x000fc8000800063f */
[----:B------:R-:W-:-:S04]  /*3840*/  ULOP3.LUT UR4, UR4, 0x78, URZ, 0xc0, !UPT ;  /* 0x0000007804047892 */ /* 0x000fc8000f8ec03f */
[----:B------:R-:W-:-:S04]  /*3850*/  UIADD3 UR4, UR5, 0x80, UR4 ;  /* 0x0000008005047890 */ /* 0x000fc8000fffe004 */
[----:B------:R-:W-:-:S09]  /*3860*/  UPRMT UR4, URZ, 0x654, UR4 ;  /* 0x000006543f047896 */ /* 0x000fd20008000004 */
[----:B------:R-:W-:Y:S01]  /*3870*/  SYNCS.ARRIVE.TRANS64.RED.A1T0 RZ, [UR4], RZ ;  /* 0x000000ffffff79a7 */ /* 0x000fe20008100404 */
[----:B---3--:R-:W-:-:S13]  /*3880*/  ISETP.GT.U32.AND P0, PT, R0, 0x1, PT ;  /* 0x000000010000780c */ /* 0x008fda0003f04070 */
[----:B------:R-:W-:Y:S05]  /*3890*/  @P0 BRA `(.L_x_27) ;  /* 0x0000000000040947 */ /* 0x000fea0003800000 */
[----:B------:R-:W-:Y:S01]  /*38a0*/  BPT.TRAP 0x1 ;  /* 0x000000040000795c */ /* 0x000fe20000300000 */
.L_x_27:
[----:B------:R-:W3:Y:S01]  /*38b0*/  LDL R4, [R1+0xd8] ;  /* 0x0000d80001047983 */ /* 0x000ee20000100800 */
[----:B------:R-:W0:Y:S01]  /*38c0*/  S2R R0, SR_TID.X ;  /* 0x0000000000007919 */ /* 0x000e220000002100 */
[----:B------:R-:W1:Y:S01]  /*38d0*/  S2R R5, SR_TID.X ;  /* 0x0000000000057919 */ /* 0x000e620000002100 */
[----:B-----5:R-:W-:Y:S01]  /*38e0*/  R2UR UR5, R8 ;  /* 0x00000000080572ca */ /* 0x020fe200000e0000 */
[----:B------:R-:W-:Y:S01]  /*38f0*/  IMAD R12, R19, 0xf0, RZ ;  /* 0x000000f0130c7824 */ /* 0x000fe200078e02ff */
[----:B------:R-:W-:Y:S01]  /*3900*/  ULDC UR4, c[0x0][0x284] ;  /* 0x0000a10000047ab9 */ /* 0x000fe20000000800 */
[----:B------:R-:W4:Y:S01]  /*3910*/  LDL.LU R3, [R1+0xcc] ;  /* 0x0000cc0001037983 */ /* 0x000f220000300800 */
[----:B------:R-:W-:-:S03]  /*3920*/  ULDC.64 UR8, c[0x0][0x5d0] ;  /* 0x0001740000087ab9 */ /* 0x000fc60000000a00 */
[----:B------:R-:W2:Y:S01]  /*3930*/  LDL R226, [R1+0xb4] ;  /* 0x0000b40001e27983 */ /* 0x000ea20000100800 */
[----:B0-----:R-:W-:-:S04]  /*3940*/  SHF.R.U32.HI R0, RZ, 0x7, R0 ;  /* 0x00000007ff007819 */ /* 0x001fc80000011600 */
[----:B------:R-:W-:Y:S02]  /*3950*/  LOP3.LUT R0, R0, 0x1, RZ, 0xc0, !PT ;  /* 0x0000000100007812 */ /* 0x000fe400078ec0ff */
[----:B-1----:R-:W-:-:S03]  /*3960*/  LOP3.LUT R15, R5, 0x60, RZ, 0xc0, !PT ;  /* 0x00000060050f7812 */ /* 0x002fc600078ec0ff */
[----:B------:R-:W-:Y:S01]  /*3970*/  IMAD.SHL.U32 R14, R0, 0x40, RZ ;  /* 0x00000040000e7824 */ /* 0x000fe200078e00ff */
[----:B------:R-:W-:Y:S01]  /*3980*/  SHF.R.U32.HI R15, RZ, 0x1, R15 ;  /* 0x00000001ff0f7819 */ /* 0x000fe2000001160f */
[----:B------:R-:W-:Y:S02]  /*3990*/  IMAD.SHL.U32 R13, R5, 0x2, RZ ;  /* 0x00000002050d7824 */ /* 0x000fe400078e00ff */
[----:B------:R-:W-:Y:S01]  /*39a0*/  IMAD.MOV.U32 R6, RZ, RZ, -0x1 ;  /* 0xffffffffff067424 */ /* 0x000fe200078e00ff */
[----:B---3--:R-:W-:Y:S02]  /*39b0*/  R2UR UR6, R4 ;  /* 0x00000000040672ca */ /* 0x008fe400000e0000 */
[----:B------:R-:W0:Y:S01]  /*39c0*/  LDC R4, c[0x0][0x288] ;  /* 0x0000a200ff047b82 */ /* 0x000e220000000800 */
[----:B----4-:R-:W-:Y:S02]  /*39d0*/  R2UR UR7, R3 ;  /* 0x00000000030772ca */ /* 0x010fe400000e0000 */
[----:B------:R-:W-:-:S04]  /*39e0*/  SHF.R.U32.HI R3, RZ, 0x2, R5 ;  /* 0x00000002ff037819 */ /* 0x000fc80000011605 */
[----:B------:R-:W-:-:S04]  /*39f0*/  LOP3.LUT R3, R3, 0x7, RZ, 0xc0, !PT ;  /* 0x0000000703037812 */ /* 0x000fc800078ec0ff */
[--C-:B------:R-:W-:Y:S02]  /*3a00*/  LOP3.LUT R14, R14, 0x40, R3.reuse, 0xe2, !PT ;  /* 0x000000400e0e7812 */ /* 0x100fe400078ee203 */
[----:B------:R-:W-:Y:S02]  /*3a10*/  IADD3 R3, RZ, -R15, -R3 ;  /* 0x8000000fff037210 */ /* 0x000fe40007ffe803 */
[----:B0-----:R-:W-:-:S03]  /*3a20*/  ISETP.GE.AND P0, PT, R12, R4, PT ;  /* 0x000000040c00720c */ /* 0x001fc60003f06270 */
[----:B------:R-:W-:Y:S02]  /*3a30*/  IMAD R3, R0, -0x40, R3 ;  /* 0xffffffc000037824 */ /* 0x000fe400078e0203 */
[----:B------:R-:W-:-:S05]  /*3a40*/  IMAD R0, R18, 0xc0, RZ ;  /* 0x000000c012007824 */ /* 0x000fca00078e02ff */
[C---:B------:R-:W-:Y:S02]  /*3a50*/  ISETP.GE.OR P0, PT, R0.reuse, UR4, P0 ;  /* 0x0000000400007c0c */ /* 0x040fe40008706670 */
[----:B------:R-:W-:Y:S01]  /*3a60*/  IADD3 R0, -R0, UR4, R3 ;  /* 0x0000000400007c10 */ /* 0x000fe2000fffe103 */
[----:B------:R-:W-:Y:S01]  /*3a70*/  UIADD3 UR4, UR6, UR5, URZ ;  /* 0x0000000506047290 */ /* 0x000fe2000fffe03f */
[----:B------:R-:W-:-:S03]  /*3a80*/  LOP3.LUT R3, R5, 0x3, RZ, 0xc0, !PT ;  /* 0x0000000305037812 */ /* 0x000fc600078ec0ff */
[----:B------:R-:W-:Y:S02]  /*3a90*/  USHF.R.U32.HI UR5, URZ, 0x4, UR4 ;  /* 0x000000043f057899 */ /* 0x000fe40008011604 */
[----:B------:R-:W-:Y:S02]  /*3aa0*/  IMAD R3, R3, -0x2, R4 ;  /* 0xfffffffe03037824 */ /* 0x000fe400078e0204 */
[----:B------:R-:W-:Y:S01]  /*3ab0*/  ULOP3.LUT UR5, UR5, 0x1, URZ, 0xc0, !UPT ;  /* 0x0000000105057892 */ /* 0x000fe2000f8ec03f */
[----:B--2---:R-:W-:Y:S01]  /*3ac0*/  SHF.R.S32.HI R4, RZ, 0x1f, R226 ;  /* 0x0000001fff047819 */ /* 0x004fe200000114e2 */
[----:B------:R-:W-:Y:S01]  /*3ad0*/  IMAD.IADD R3, R3, 0x1, -R12 ;  /* 0x0000000103037824 */ /* 0x000fe200078e0a0c */
[----:B------:R-:W-:Y:S01]  /*3ae0*/  LOP3.LUT R12, R12, 0x6, R13, 0xf8, !PT ;  /* 0x000000060c0c7812 */ /* 0x000fe200078ef80d */
[----:B------:R-:W-:Y:S01]  /*3af0*/  UISETP.GT.U32.AND UP1, UPT, UR4, 0xf, UPT ;  /* 0x0000000f0400788c */ /* 0x000fe2000bf24070 */
[----:B------:R-:W-:Y:S01]  /*3b00*/  LOP3.LUT R14, R14, R15, RZ, 0xfc, !PT ;  /* 0x0000000f0e0e7212 */ /* 0x000fe200078efcff */
[----:B------:R-:W-:Y:S01]  /*3b10*/  UISETP.NE.U32.AND UP0, UPT, UR5, 0x1, UPT ;  /* 0x000000010500788c */ /* 0x000fe2000bf05070 */
[----:B------:R-:W-:Y:S01]  /*3b20*/  IMAD.MOV.U32 R15, RZ, RZ, RZ ;  /* 0x000000ffff0f7224 */ /* 0x000fe200078e00ff */
[----:B------:R-:W-:Y:S01]  /*3b30*/  SHF.R.S32.HI R13, RZ, 0x1f, R12 ;  /* 0x0000001fff0d7819 */ /* 0x000fe2000001140c */
[----:B------:R-:W-:Y:S01]  /*3b40*/  IMAD R5, R4, UR8, RZ ;  /* 0x0000000804057c24 */ /* 0x000fe2000f8e02ff */
[----:B------:R-:W-:-:S02]  /*3b50*/  UISETP.LT.U32.AND UP1, UPT, UR6, 0x10, UP1 ;  /* 0x000000100600788c */ /* 0x000fc40008f21070 */
[----:B------:R-:W-:Y:S01]  /*3b60*/  UISETP.GT.U32.AND UP0, UPT, UR6, 0xf, !UP0 ;  /* 0x0000000f0600788c */ /* 0x000fe2000c704070 */
[----:B------:R-:W-:Y:S01]  /*3b70*/  IMAD.WIDE R14, R18, 0xc0, R14 ;  /* 0x000000c0120e7825 */ /* 0x000fe200078e020e */
[----:B------:R-:W-:Y:S02]  /*3b80*/  ULOP3.LUT UR4, UR4, 0xf, URZ, 0xc0, !UPT ;  /* 0x0000000f04047892 */ /* 0x000fe4000f8ec03f */
[----:B------:R-:W-:Y:S01]  /*3b90*/  USEL UR6, URZ, 0x1, !UP1 ;  /* 0x000000013f067887 */ /* 0x000fe2000c800000 */
[C---:B------:R-:W-:Y:S01]  /*3ba0*/  IMAD R5, R226.reuse, UR9, R5 ;  /* 0x00000009e2057c24 */ /* 0x040fe2000f8e0205 */
[----:B------:R-:W-:Y:S01]  /*3bb0*/  USEL UR5, URZ, 0x1, !UP0 ;  /* 0x000000013f057887 */ /* 0x000fe2000c000000 */
[----:B------:R-:W-:-:S03]  /*3bc0*/  IMAD.WIDE.U32 R18, R226, UR8, R12 ;  /* 0x00000008e2127c25 */ /* 0x000fc6000f8e000c */
[----:B------:R-:W-:Y:S01]  /*3bd0*/  ULOP3.LUT UR7, UR5, UR7, UR6, 0x96, !UPT ;  /* 0x0000000705077292 */ /* 0x000fe2000f8e9606 */
[----:B------:R-:W-:Y:S02]  /*3be0*/  IMAD.IADD R19, R19, 0x1, R5 ;  /* 0x0000000113137824 */ /* 0x000fe400078e0205 */
[----:B------:R-:W-:-:S05]  /*3bf0*/  IMAD.U32 R5, RZ, RZ, UR4 ;  /* 0x00000004ff057e24 */ /* 0x000fca000f8e00ff */
[----:B------:R0:W-:Y:S02]  /*3c00*/  STL [R1+0xc4], R5 ;  /* 0x0000c40501007387 */ /* 0x0001e40000100800 */
[----:B0-----:R-:W-:-:S05]  /*3c10*/  IMAD.U32 R5, RZ, RZ, UR7 ;  /* 0x00000007ff057e24 */ /* 0x001fca000f8e00ff */
[----:B------:R0:W-:Y:S04]  /*3c20*/  STL [R1+0xcc], R5 ;  /* 0x0000cc0501007387 */ /* 0x0001e80000100800 */
[----:B------:R0:W-:Y:S01]  /*3c30*/  STL [R1+0xd0], R6 ;  /* 0x0000d00601007387 */ /* 0x0001e20000100800 */
[----:B------:R-:W-:Y:S05]  /*3c40*/  @P0 BRA `(.L_x_29) ;  /* 0x0000010800c80947 */ /* 0x000fea0003800000 */
[----:B0-----:R-:W0:Y:S01]  /*3c50*/  LDC.64 R6, c[0x0][0x5c8] ;  /* 0x00017200ff067b82 */ /* 0x001e220000000a00 */
[----:B------:R-:W-:Y:S01]  /*3c60*/  FSETP.NEU.AND P2, PT, R16, RZ, PT ;  /* 0x000000ff1000720b */ /* 0x000fe20003f4d000 */
[----:B------:R-:W-:Y:S01]  /*3c70*/  BSSY B0, `(.L_x_29) ;  /* 0x00010af000007945 */ /* 0x000fe20003800000 */
[----:B------:R-:W-:-:S04]  /*3c80*/  ISETP.GT.AND P0, PT, R3, RZ, PT ;  /* 0x000000ff0300720c */ /* 0x000fc80003f04270 */
[----:B------:R-:W-:Y:S01]  /*3c90*/  ISETP.GT.AND P1, PT, R0, RZ, P0 ;  /* 0x000000ff0000720c */ /* 0x000fe20000724270 */
[-C--:B0-----:R-:W-:Y:S02]  /*3ca0*/  IMAD R22, R15, R6.reuse, RZ ;  /* 0x000000060f167224 */ /* 0x081fe400078e02ff */
[----:B------:R-:W-:-:S04]  /*3cb0*/  IMAD.WIDE.U32 R18, R14, R6, R18 ;  /* 0x000000060e127225 */ /* 0x000fc800078e0012 */
[----:B------:R-:W-:-:S04]  /*3cc0*/  IMAD R22, R14, R7, R22 ;  /* 0x000000070e167224 */ /* 0x000fc800078e0216 */
[----:B------:R-:W-:Y:S01]  /*3cd0*/  IMAD.IADD R22, R19, 0x1, R22 ;  /* 0x0000000113167824 */ /* 0x000fe200078e0216 */
[----:B------:R-:W-:Y:S06]  /*3ce0*/  @!P2 BRA `(.L_x_30) ;  /* 0x000000c400aca947 */ /* 0x000fec0003800000 */
[----:B------:R-:W0:Y:S01]  /*3cf0*/  LDC.64 R8, c[0x0][0x5b8] ;  /* 0x00016e00ff087b82 */ /* 0x000e220000000a00 */
[----:B------:R-:W2:Y:S01]  /*3d00*/  LDL.LU R224, [R1+0x80] ;  /* 0x0000800001e07983 */ /* 0x000ea20000300800 */
[----:B------:R-:W-:Y:S01]  /*3d10*/  ULDC.64 UR6, c[0x0][0x208] ;  /* 0x0000820000067ab9 */ /* 0x000fe20000000a00 */
[----:B------:R-:W-:-:S05]  /*3d20*/  ULDC.64 UR4, c[0x0][0x5c0] ;  /* 0x0001700000047ab9 */ /* 0x000fca0000000a00 */
[----:B------:R-:W1:Y:S01]  /*3d30*/  LDC.64 R10, c[0x0][0x5b0] ;  /* 0x00016c00ff0a7b82 */ /* 0x000e620000000a00 */
[----:B0-----:R-:W-:Y:S01]  /*3d40*/  IMAD.MOV.U32 R5, RZ, RZ, R9 ;  /* 0x000000ffff057224 */ /* 0x001fe200078e0009 */
[----:B------:R0:W-:Y:S01]  /*3d50*/  STL [R1+0xa0], R8 ;  /* 0x0000a00801007387 */ /* 0x0001e20000100800 */
[----:B------:R-:W-:-:S04]  /*3d60*/  IMAD.MOV.U32 R227, RZ, RZ, R8 ;  /* 0x000000ffffe37224 */ /* 0x000fc800078e0008 */
[-C--:B------:R-:W-:Y:S02]  /*3d70*/  IMAD R4, R4, R227.reuse, RZ ;  /* 0x000000e304047224 */ /* 0x080fe400078e02ff */
[C---:B------:R-:W-:Y:S01]  /*3d80*/  IMAD.WIDE.U32 R20, R226.reuse, R227, R12 ;  /* 0x000000e3e2147225 */ /* 0x040fe200078e000c */
[----:B0-----:R-:W0:Y:S03]  /*3d90*/  LDC.64 R8, c[0x0][0x5a8] ;  /* 0x00016a00ff087b82 */ /* 0x001e260000000a00 */
[----:B------:R-:W-:Y:S02]  /*3da0*/  IMAD R23, R226, R5, R4 ;  /* 0x00000005e2177224 */ /* 0x000fe400078e0204 */
[----:B-1----:R-:W-:Y:S02]  /*3db0*/  IMAD R4, R15, R10, RZ ;  /* 0x0000000a0f047224 */ /* 0x002fe400078e02ff */
[----:B------:R-:W-:Y:S01]  /*3dc0*/  IMAD.IADD R229, R21, 0x1, R23 ;  /* 0x0000000115e57824 */ /* 0x000fe200078e0217 */
[----:B------:R-:W-:Y:S01]  /*3dd0*/  STL [R1+0xa4], R23 ;  /* 0x0000a41701007387 */ /* 0x000fe20000100800 */
[----:B------:R-:W-:-:S02]  /*3de0*/  IMAD.MOV.U32 R228, RZ, RZ, R20 ;  /* 0x000000ffffe47224 */ /* 0x000fc400078e0014 */
[C---:B------:R-:W-:Y:S01]  /*3df0*/  IMAD R225, R14.reuse, R11, R4 ;  /* 0x0000000b0ee17224 */ /* 0x040fe200078e0204 */
[----:B------:R0:W-:Y:S01]  /*3e00*/  STL.64 [R1+0xa8], R20 ;  /* 0x0000a81401007387 */ /* 0x0001e20000100a00 */
[----:B------:R-:W-:Y:S01]  /*3e10*/  IMAD.WIDE.U32 R4, R14, R10, R228 ;  /* 0x0000000a0e047225 */ /* 0x000fe200078e00e4 */
[----:B------:R-:W-:Y:S02]  /*3e20*/  ISETP.GT.AND P3, PT, R3, 0x1, PT ;  /* 0x000000010300780c */ /* 0x000fe40003f64270 */
[----:B------:R1:W-:Y:S01]  /*3e30*/  STL [R1+0xc0], R225 ;  /* 0x0000c0e101007387 */ /* 0x0003e20000100800 */
[----:B------:R-:W-:Y:S01]  /*3e40*/  IMAD.IADD R5, R5, 0x1, R225 ;  /* 0x0000000105057824 */ /* 0x000fe200078e02e1 */
[----:B0-----:R-:W-:-:S04]  /*3e50*/  LEA R20, P2, R4, R8, 0x1 ;  /* 0x0000000804147211 */ /* 0x001fc800078408ff */
[----:B------:R-:W-:-:S05]  /*3e60*/  LEA.HI.X R21, R4, R9, R5, 0x1, P2 ;  /* 0x0000000904157211 */ /* 0x000fca00010f0c05 */
[----:B------:R-:W3:Y:S01]  /*3e70*/  @P1 LDG.E.LTC128B.U16 R17, desc[UR6][R20.64] ;  /* 0x0000000614111981 */ /* 0x000ee2000c1e1520 */
[C---:B------:R-:W-:Y:S01]  /*3e80*/  LEA R4, P2, R18.reuse, UR4, 0x1 ;  /* 0x0000000412047c11 */ /* 0x040fe2000f8408ff */
[----:B------:R-:W-:Y:S03]  /*3e90*/  BSSY B1, `(.L_x_31) ;  /* 0x0000011000017945 */ /* 0x000fe60003800000 */
[----:B------:R-:W-:Y:S01]  /*3ea0*/  LEA.HI.X R5, R18, UR5, R22, 0x1, P2 ;  /* 0x0000000512057c11 */ /* 0x000fe200090f0c16 */
[----:B------:R-:W-:-:S04]  /*3eb0*/  IMAD.WIDE.U32 R18, R14, R10, R12 ;  /* 0x0000000a0e127225 */ /* 0x000fc800078e000c */
[----:B------:R-:W-:Y:S02]  /*3ec0*/  IMAD.IADD R19, R225, 0x1, R19 ;  /* 0x00000001e1137824 */ /* 0x000fe400078e0213 */
[----:B------:R-:W-:-:S04]  /*3ed0*/  IMAD.WIDE.U32 R18, R226, R227, R18 ;  /* 0x000000e3e2127225 */ /* 0x000fc800078e0012 */
[----:B------:R-:W-:Y:S02]  /*3ee0*/  IMAD.IADD R19, R23, 0x1, R19 ;  /* 0x0000000117137824 */ /* 0x000fe400078e0213 */
[----:B---3--:R-:W-:-:S04]  /*3ef0*/  IMAD.U32 R20, R17, 0x10000, RZ ;  /* 0x0001000011147824 */ /* 0x008fc800078e00ff */
[----:B------:R-:W-:-:S04]  /*3f00*/  FMUL R20, R20, R16 ;  /* 0x0000001014147220 */ /* 0x000fc80000400000 */
[----:B--2---:R-:W-:Y:S01]  /*3f10*/  FFMA R22, R224, R2, R20 ;  /* 0x00000002e0167223 */ /* 0x004fe20000000014 */
[----:B------:R-:W-:-:S04]  /*3f20*/  LEA R20, P2, R18, R8, 0x1 ;  /* 0x0000000812147211 */ /* 0x000fc800078408ff */
[----:B------:R-:W-:Y:S02]  /*3f30*/  LEA.HI.X R21, R18, R9, R19, 0x1, P2 ;  /* 0x0000000912157211 */ /* 0x000fe400010f0c13 */
[----:B------:R-:W-:Y:S02]  /*3f40*/  ISETP.GT.AND P2, PT, R0, RZ, P3 ;  /* 0x000000ff0000720c */ /* 0x000fe40001f44270 */
[----:B------:R-:W-:-:S05]  /*3f50*/  F2FP.BF16.F32.PACK_AB R18, RZ, R22 ;  /* 0x00000016ff12723e */ /* 0x000fca00000010ff */
[----:B------:R1:W-:Y:S06]  /*3f60*/  @P1 STG.E.U16 desc[UR6][R4.64], R18 ;  /* 0x0000001204001986 */ /* 0x0003ec000c101506 */
[----:B------:R-:W-:Y:S05]  /*3f70*/  @!P2 BRA `(.L_x_32) ;  /* 0x000000000008a947 */ /* 0x000fea0003800000 */
[----:B------:R-:W-:Y:S02]  /*3f80*/  ULDC.64 UR4, c[0x0][0x208] ;  /* 0x0000820000047ab9 */ /* 0x000fe40000000a00 */
[----:B------:R0:W5:Y:S03]  /*3f90*/  LDG.E.LTC128B.U16 R17, desc[UR4][R20.64+0x2] ;  /* 0x0000020414117981 */ /* 0x000166000c1e1520 */
.L_x_32:
[----:B------:R-:W-:Y:S05]  /*3fa0*/  BSYNC B1 ;  /* 0x0000000000017941 */ /* 0x000fea0003800000 */
.L_x_31:
[----:B------:R-:W2:Y:S01]  /*3fb0*/  LDL.LU R19, [R1+0x84] ;  /* 0x0000840001137983 */ /* 0x000ea20000300800 */
[----:B-1---5:R-:W-:-:S03]  /*3fc0*/  IMAD.U32 R18, R17, 0x10000, RZ ;  /* 0x0001000011127824 */ /* 0x022fc600078e00ff */
[----:B------:R-:W-:Y:S01]  /*3fd0*/  STL [R1+0xf0], R26 ;  /* 0x0000f01a01007387 */ /* 0x000fe20000100800 */
[----:B------:R-:W-:-:S03]  /*3fe0*/  FMUL R18, R18, R16 ;  /* 0x0000001012127220 */ /* 0x000fc60000400000 */
[----:B------:R1:W-:Y:S04]  /*3ff0*/  STL [R1+0xec], R25 ;  /* 0x0000ec1901007387 */ /* 0x0003e80000100800 */
[----:B-1----:R-:W3:Y:S04]  /*4000*/  LDL R25, [R1+0xa0] ;  /* 0x0000a00001197983 */ /* 0x002ee80000100800 */
[----:B------:R1:W-:Y:S04]  /*4010*/  STL [R1+0xe8], R24 ;  /* 0x0000e81801007387 */ /* 0x0003e80000100800 */
[----:B-1----:R-:W3:Y:S04]  /*4020*/  LDL R24, [R1+0xb4] ;  /* 0x0000b40001187983 */ /* 0x002ee80000100800 */
[----:B------:R0:W-:Y:S04]  /*4030*/  STL [R1+0xe4], R21 ;  /* 0x0000e41501007387 */ /* 0x0001e80000100800 */
[----:B0-----:R-:W4:Y:S04]  /*4040*/  LDL.LU R21, [R1+0x88] ;  /* 0x0000880001157983 */ /* 0x001f280000300800 */
[----:B------:R-:W-:Y:S04]  /*4050*/  STL [R1+0xe0], R20 ;  /* 0x0000e01401007387 */ /* 0x000fe80000100800 */
[----:B------:R-:W-:Y:S01]  /*4060*/  STL [R1+0xdc], R3 ;  /* 0x0000dc0301007387 */ /* 0x000fe20000100800 */
[----:B--2---:R-:W-:-:S03]  /*4070*/  FFMA R224, R19, R2, R18 ;  /* 0x0000000213e07223 */ /* 0x004fc60000000012 */
[----:B------:R-:W2:Y:S01]  /*4080*/  LDL.64 R18, [R1+0xa8] ;  /* 0x0000a80001127983 */ /* 0x000ea20000100a00 */
[C---:B------:R-:W-:Y:S01]  /*4090*/  SHF.L.U64.HI R23, R10.reuse, 0x3, R11 ;  /* 0x000000030a177819 */ /* 0x040fe2000001020b */
[----:B------:R-:W-:Y:S01]  /*40a0*/  IMAD.SHL.U32 R22, R10, 0x8, RZ ;  /* 0x000000080a167824 */ /* 0x000fe200078e00ff */
[----:B------:R-:W-:Y:S01]  /*40b0*/  ISETP.GT.AND P1, PT, R0, 0x8, P0 ;  /* 0x000000080000780c */ /* 0x000fe20000724270 */
[----:B------:R-:W-:Y:S01]  /*40c0*/  ULDC.64 UR4, c[0x0][0x208] ;  /* 0x0000820000047ab9 */ /* 0x000fe20000000a00 */
[----:B------:R-:W-:Y:S01]  /*40d0*/  F2FP.BF16.F32.PACK_AB R224, RZ, R224 ;  /* 0x000000e0ffe0723e */ /* 0x000fe200000010ff */
[----:B------:R-:W-:-:S04]  /*40e0*/  IMAD.WIDE.U32 R226, R14, R10, R22 ;  /* 0x0000000a0ee27225 */ /* 0x000fc800078e0016 */
[----:B------:R-:W-:Y:S01]  /*40f0*/  IMAD.IADD R26, R225, 0x1, R227 ;  /* 0x00000001e11a7824 */ /* 0x000fe200078e02e3 */
[----:B------:R0:W-:Y:S04]  /*4100*/  @P2 STG.E.U16 desc[UR4][R4.64+0x2], R224 ;  /* 0x000002e004002986 */ /* 0x0001e8000c101504 */
[----:B------:R1:W-:Y:S01]  /*4110*/  STL [R1+0x80], R26 ;  /* 0x0000801a01007387 */ /* 0x0003e20000100800 */
[----:B--2---:R-:W-:-:S05]  /*4120*/  IADD3 R19, P4, R18, R226, RZ ;  /* 0x000000e212137210 */ /* 0x004fca0007f9e0ff */
[----:B------:R-:W-:Y:S01]  /*4130*/  IMAD.X R225, R26, 0x1, R229, P4 ;  /* 0x000000011ae17824 */ /* 0x000fe200020e06e5 */
[----:B------:R-:W-:-:S04]  /*4140*/  LEA R18, P4, R19, R8, 0x1 ;  /* 0x0000000813127211 */ /* 0x000fc800078808ff */
[----:B------:R-:W-:-:S05]  /*4150*/  LEA.HI.X R19, R19, R9, R225, 0x1, P4 ;  /* 0x0000000913137211 */ /* 0x000fca00020f0ce1 */
[----:B------:R-:W2:Y:S04]  /*4160*/  @P1 LDG.E.LTC128B.U16 R17, desc[UR4][R18.64] ;  /* 0x0000000412111981 */ /* 0x000ea8000c1e1520 */
[----:B------:R-:W4:Y:S01]  /*4170*/  LDL R19, [R1+0xa4] ;  /* 0x0000a40001137983 */ /* 0x000f220000100800 */
[----:B0-----:R-:W-:-:S05]  /*4180*/  IADD3 R224, P2, R12, R226, RZ ;  /* 0x000000e20ce07210 */ /* 0x001fca0007f5e0ff */
[----:B------:R-:W-:Y:S02]  /*4190*/  IMAD.X R225, R13, 0x1, R26, P2 ;  /* 0x000000010de17824 */ /* 0x000fe400010e061a */
[----:B-1----:R0:W5:Y:S01]  /*41a0*/  LDL.LU R26, [R1+0xf0] ;  /* 0x0000f000011a7983 */ /* 0x0021620000300800 */
[----:B---3--:R-:W-:-:S03]  /*41b0*/  IMAD.WIDE.U32 R224, R24, R25, R224 ;  /* 0x0000001918e07225 */ /* 0x008fc600078e00e0 */
[----:B------:R0:W5:Y:S04]  /*41c0*/  LDL.LU R25, [R1+0xec] ;  /* 0x0000ec0001197983 */ /* 0x0001680000300800 */
[----:B------:R0:W5:Y:S01]  /*41d0*/  LDL.LU R24, [R1+0xe8] ;  /* 0x0000e80001187983 */ /* 0x0001620000300800 */
[----:B--2---:R-:W-:-:S04]  /*41e0*/  IMAD.U32 R18, R17, 0x10000, RZ ;  /* 0x0001000011127824 */ /* 0x004fc800078e00ff */
[----:B------:R-:W-:-:S04]  /*41f0*/  FMUL R18, R18, R16 ;  /* 0x0000001012127220 */ /* 0x000fc80000400000 */
[----:B----4-:R-:W-:Y:S01]  /*4200*/  FFMA R21, R21, R2, R18 ;  /* 0x0000000215157223 */ /* 0x010fe20000000012 */
[----:B------:R-:W-:Y:S01]  /*4210*/  LEA R18, P2, R224, R8, 0x1 ;  /* 0x00000008e0127211 */ /* 0x000fe200078408ff */
[----:B------:R-:W-:Y:S02]  /*4220*/  IMAD.IADD R19, R19, 0x1, R225 ;  /* 0x0000000113137824 */ /* 0x000fe400078e02e1 */
[----:B------:R-:W-:-:S03]  /*4230*/  IMAD.SHL.U32 R225, R6, 0x10, RZ ;  /* 0x0000001006e17824 */ /* 0x000fc600078e00ff */
[----:B------:R-:W-:Y:S02]  /*4240*/  LEA.HI.X R19, R224, R9, R19, 0x1, P2 ;  /* 0x00000009e0137211 */ /* 0x000fe400010f0c13 */
[----:B------:R-:W-:Y:S02]  /*4250*/  F2FP.BF16.F32.PACK_AB R224, RZ, R21 ;  /* 0x00000015ffe0723e */ /* 0x000fe400000010ff */
[----:B------:R0:W5:Y:S02]  /*4260*/  LDL.LU R21, [R1+0xe4] ;  /* 0x0000e40001157983 */ /* 0x0001640000300800 */
[----:B------:R-:W-:Y:S02]  /*4270*/  PRMT R20, R224, 0x7610, R20 ;  /* 0x00007610e0147816 */ /* 0x000fe40000000014 */
[----:B------:R1:W-:Y:S01]  /*4280*/  STL [R1+0xd4], R225 ;  /* 0x0000d4e101007387 */ /* 0x0003e20000100800 */
[----:B------:R-:W-:Y:S02]  /*4290*/  IADD3 R224, P4, R225, R4, RZ ;  /* 0x00000004e1e07210 */ /* 0x000fe40007f9e0ff */
[----:B------:R-:W-:-:S02]  /*42a0*/  PRMT R3, R20, 0x7610, R3 ;  /* 0x0000761014037816 */ /* 0x000fc40000000003 */
[----:B-1----:R-:W-:-:S05]  /*42b0*/  SHF.L.U64.HI R225, R6, 0x4, R7 ;  /* 0x0000000406e17819 */ /* 0x002fca0000010207 */
[----:B------:R1:W-:Y:S04]  /*42c0*/  STL [R1+0xc8], R225 ;  /* 0x0000c8e101007387 */ /* 0x0003e80000100800 */
[----:B------:R0:W5:Y:S01]  /*42d0*/  LDL.LU R20, [R1+0xe0] ;  /* 0x0000e00001147983 */ /* 0x0001620000300800 */
[----:B-1----:R-:W-:-:S05]  /*42e0*/  IMAD.X R225, R225, 0x1, R5, P4 ;  /* 0x00000001e1e17824 */ /* 0x002fca00020e0605 */
[----:B------:R1:W-:Y:S04]  /*42f0*/  @P1 STG.E.U16 desc[UR4][R224.64], R3 ;  /* 0x00000003e0001986 */ /* 0x0003e8000c101504 */
[----:B-1----:R0:W5:Y:S01]  /*4300*/  LDL.LU R3, [R1+0xdc] ;  /* 0x0000dc0001037983 */ /* 0x0021620000300800 */
[----:B------:R-:W-:Y:S01]  /*4310*/  ISETP.GT.AND P2, PT, R0, 0x8, P3 ;  /* 0x000000080000780c */ /* 0x000fe20001f44270 */
[----:B------:R-:W-:-:S12]  /*4320*/  BSSY B1, `(.L_x_33) ;  /* 0x0000004000017945 */ /* 0x000fd80003800000 */
[----:B0-----:R-:W-:Y:S05]  /*4330*/  @!P2 BRA `(.L_x_34) ;  /* 0x000000000008a947 */ /* 0x001fea0003800000 */
[----:B------:R-:W-:Y:S02]  /*4340*/  ULDC.64 UR4, c[0x0][0x208] ;  /* 0x0000820000047ab9 */ /* 0x000fe40000000a00 */
[----:B------:R0:W5:Y:S03]  /*4350*/  LDG.E.LTC128B.U16 R17, desc[UR4][R18.64+0x2] ;  /* 0x0000020412117981 */ /* 0x000166000c1e1520 */
.L_x_34:
[----:B------:R-:W-:Y:S05]  /*4360*/  BSYNC B1 ;  /* 0x0000000000017941 */ /* 0x000fea0003800000 */
.L_x_33:
[----:B------:R-:W-:Y:S04]  /*4370*/  STL [R1+0xec], R8 ;  /* 0x0000ec0801007387 */ /* 0x000fe80000100800 */
[----:B------:R1:W-:Y:S04]  /*4380*/  STL [R1+0xe8], R7 ;  /* 0x0000e80701007387 */ /* 0x0003e80000100800 */
[----:B-1----:R-:W2:Y:S01]  /*4390*/  LDL.LU R7, [R1+0x8c] ;  /* 0x00008c0001077983 */ /* 0x002ea20000300800 */
[----:B-----5:R-:W-:-:S03]  /*43a0*/  IMAD.U32 R8, R17, 0x10000, RZ ;  /* 0x0001000011087824 */ /* 0x020fc600078e00ff */
[----:B------:R1:W-:Y:S01]  /*43b0*/  STL [R1+0xe4], R6 ;  /* 0x0000e40601007387 */ /* 0x0003e20000100800 */
[----:B------:R-:W-:-:S03]  /*43c0*/  FMUL R8, R8, R16 ;  /* 0x0000001008087220 */ /* 0x000fc60000400000 */
[----:B------:R3:W-:Y:S04]  /*43d0*/  STL [R1+0xe0], R5 ;  /* 0x0000e00501007387 */ /* 0x0007e80000100800 */
[----:B------:R4:W-:Y:S01]  /*43e0*/  STL [R1+0xdc], R4 ;  /* 0x0000dc0401007387 */ /* 0x0009e20000100800 */
[----:B------:R-:W-:Y:S01]  /*43f0*/  ULDC.64 UR4, c[0x0][0x208] ;  /* 0x0000820000047ab9 */ /* 0x000fe20000000a00 */
[----:B--2---:R-:W-:Y:S02]  /*4400*/  FFMA R7, R7, R2, R8 ;  /* 0x0000000207077223 */ /* 0x004fe40000000008 */
[----:B------:R2:W5:Y:S01]  /*4410*/  LDL.LU R8, [R1+0xec] ;  /* 0x0000ec0001087983 */ /* 0x0005620000300800 */
[----:B------:R-:W-:Y:S02]  /*4420*/  ISETP.GT.AND P1, PT, R3, 0x8, PT ;  /* 0x000000080300780c */ /* 0x000fe40003f24270 */
[----:B-1----:R-:W-:-:S02]  /*4430*/  F2FP.BF16.F32.PACK_AB R6, RZ, R7 ;  /* 0x00000007ff06723e */ /* 0x002fc400000010ff */
[----:B------:R2:W5:Y:S02]  /*4440*/  LDL.LU R7, [R1+0xe8] ;  /* 0x0000e80001077983 */ /* 0x0005640000300800 */
[----:B---3--:R-:W-:Y:S02]  /*4450*/  PRMT R5, R6, 0x7610, R5 ;  /* 0x0000761006057816 */ /* 0x008fe40000000005 */
[----:B------:R2:W5:Y:S01]  /*4460*/  LDL.LU R6, [R1+0xe4] ;  /* 0x0000e40001067983 */ /* 0x0005620000300800 */
[----:B------:R-:W-:Y:S02]  /*4470*/  ISETP.GT.AND P4, PT, R0, RZ, P1 ;  /* 0x000000ff0000720c */ /* 0x000fe40000f84270 */
[----:B----4-:R-:W-:Y:S02]  /*4480*/  PRMT R4, R5, 0x7610, R4 ;  /* 0x0000761005047816 */ /* 0x010fe40000000004 */
[----:B------:R2:W5:Y:S04]  /*4490*/  LDL.LU R5, [R1+0xe0] ;  /* 0x0000e00001057983 */ /* 0x0005680000300800 */
[----:B------:R1:W-:Y:S04]  /*44a0*/  @P2 STG.E.U16 desc[UR4][R224.64+0x2], R4 ;  /* 0x00000204e0002986 */ /* 0x0003e8000c101504 */
[----:B-1----:R2:W5:Y:S01]  /*44b0*/  LDL.LU R4, [R1+0xdc] ;  /* 0x0000dc0001047983 */ /* 0x0025620000300800 */
[----:B------:R-:W-:Y:S04]  /*44c0*/  BSSY B1, `(.L_x_35) ;  /* 0x0000004000017945 */ /* 0x000fe80003800000 */
[----:B------:R-:W-:Y:S05]  /*44d0*/  @!P4 BRA `(.L_x_36) ;  /* 0x000000000008c947 */ /* 0x000fea0003800000 */
[----:B------:R-:W-:Y:S02]  /*44e0*/  ULDC.64 UR4, c[0x0][0x208] ;  /* 0x0000820000047ab9 */ /* 0x000fe40000000a00 */
[----:B------:R1:W5:Y:S03]  /*44f0*/  LDG.E.LTC128B.U16 R17, desc[UR4][R20.64+0x10] ;  /* 0x0000100414117981 */ /* 0x000366000c1e1520 */
.L_x_36:
[----:B------:R-:W-:Y:S05]  /*4500*/  BSYNC B1 ;  /* 0x0000000000017941 */ /* 0x000fea0003800000 */
.L_x_35:
[----:B------:R-:W-:Y:S04]  /*4510*/  STL [R1+0xec], R10 ;  /* 0x0000ec0a01007387 */ /* 0x000fe80000100800 */
[----:B------:R3:W-:Y:S04]  /*4520*/  STL [R1+0xe8], R9 ;  /* 0x0000e80901007387 */ /* 0x0007e80000100800 */
[----:B---3--:R-:W3:Y:S01]  /*4530*/  LDL.LU R9, [R1+0x90] ;  /* 0x0000900001097983 */ /* 0x008ee20000300800 */
[----:B-----5:R-:W-:-:S03]  /*4540*/  IMAD.U32 R10, R17, 0x10000, RZ ;  /* 0x00010000110a7824 */ /* 0x020fc600078e00ff */
[----:B------:R4:W-:Y:S01]  /*4550*/  STL [R1+0xe4], R8 ;  /* 0x0000e40801007387 */ /* 0x0009e20000100800 */
[----:B------:R-:W-:-:S03]  /*4560*/  FMUL R10, R10, R16 ;  /* 0x000000100a0a7220 */ /* 0x000fc60000400000 */
[----:B------:R0:W-:Y:S04]  /*4570*/  STL [R1+0xe0], R7 ;  /* 0x0000e00701007387 */ /* 0x0001e80000100800 */
[----:B------:R2:W-:Y:S01]  /*4580*/  STL [R1+0xdc], R6 ;  /* 0x0000dc0601007387 */ /* 0x0005e20000100800 */
[----:B------:R-:W-:Y:S01]  /*4590*/  ULDC.64 UR4, c[0x0][0x208] ;  /* 0x0000820000047ab9 */ /* 0x000fe20000000a00 */
[----:B---3--:R-:W-:Y:S02]  /*45a0*/  FFMA R9, R9, R2, R10 ;  /* 0x0000000209097223 */ /* 0x008fe4000000000a */
[----:B------:R3:W5:Y:S01]  /*45b0*/  LDL.LU R10, [R1+0xec] ;  /* 0x0000ec00010a7983 */ /* 0x0007620000300800 */
[----:B------:R-:W-:Y:S02]  /*45c0*/  ISETP.GT.AND P2, PT, R3, 0x9, PT ;  /* 0x000000090300780c */ /* 0x000fe40003f44270 */
[----:B----4-:R-:W-:-:S02]  /*45d0*/  F2FP.BF16.F32.PACK_AB R8, RZ, R9 ;  /* 0x00000009ff08723e */ /* 0x010fc400000010ff */
[----:B------:R3:W5:Y:S02]  /*45e0*/  LDL.LU R9, [R1+0xe8] ;  /* 0x0000e80001097983 */ /* 0x0007640000300800 */
[----:B0-----:R-:W-:Y:S02]  /*45f0*/  PRMT R7, R8, 0x7610, R7 ;  /* 0x0000761008077816 */ /* 0x001fe40000000007 */
[----:B------:R3:W5:Y:S01]  /*4600*/  LDL.LU R8, [R1+0xe4] ;  /* 0x0000e40001087983 */ /* 0x0007620000300800 */
[----:B------:R-:W-:Y:S02]  /*4610*/  ISETP.GT.AND P5, PT, R0, RZ, P2 ;  /* 0x000000ff0000720c */ /* 0x000fe400017a4270 */
[----:B--2---:R-:W-:Y:S02]  /*4620*/  PRMT R6, R7, 0x7610, R6 ;  /* 0x0000761007067816 */ /* 0x004fe40000000006 */
[----:B------:R3:W5:Y:S04]  /*4630*/  LDL.LU R7, [R1+0xe0] ;  /* 0x0000e00001077983 */ /* 0x0007680000300800 */
[----:B------:R0:W-:Y:S04]  /*4640*/  @P4 STG.E.U16 desc[UR4][R4.64+0x10], R6 ;  /* 0x0000100604004986 */ /* 0x0001e8000c101504 */
[----:B0-----:R3:W5:Y:S01]  /*4650*/  LDL.LU R6, [R1+0xdc] ;  /* 0x0000dc0001067983 */ /* 0x0017620000300800 */
[----:B------:R-:W-:Y:S04]  /*4660*/  BSSY B1, `(.L_x_37) ;  /* 0x0000004000017945 */ /* 0x000fe80003800000 */
[----:B------:R-:W-:Y:S05]  /*4670*/  @!P5 BRA `(.L_x_38) ;  /* 0x000000000008d947 */ /* 0x000fea0003800000 */
[----:B------:R-:W-:Y:S02]  /*4680*/  ULDC.64 UR4, c[0x0][0x208] ;  /* 0x0000820000047ab9 */ /* 0x000fe40000000a00 */
[----:B------:R0:W5:Y:S03]  /*4690*/  LDG.E.LTC128B.U16 R17, desc[UR4][R20.64+0x12] ;  /* 0x0000120414117981 */ /* 0x000166000c1e1520 */
.L_x_38:
[----:B------:R-:W-:Y:S05]  /*46a0*/  BSYNC B1 ;  /* 0x0000000000017941 */ /* 0x000fea0003800000 */
.L_x_37:
[----:B-----5:R-:W-:Y:S04]  /*46b0*/  STL [R1+0xec], R9 ;  /* 0x0000ec0901007387 */ /* 0x020fe80000100800 */
[----:B------:R2:W-:Y:S04]  /*46c0*/  STL [R1+0xe8], R8 ;  /* 0x0000e80801007387 */ /* 0x0005e80000100800 */
[----:B--2---:R-:W2:Y:S01]  /*46d0*/  LDL.LU R8, [R1+0x94] ;  /* 0x0000940001087983 */ /* 0x004ea20000300800 */
[----:B------:R-:W-:-:S03]  /*46e0*/  IMAD.U32 R9, R17, 0x10000, RZ ;  /* 0x0001000011097824 */ /* 0x000fc600078e00ff */
[----:B------:R4:W-:Y:S01]  /*46f0*/  STL [R1+0xe4], R7 ;  /* 0x0000e40701007387 */ /* 0x0009e20000100800 */
[----:B------:R-:W-:-:S03]  /*4700*/  FMUL R9, R9, R16 ;  /* 0x0000001009097220 */ /* 0x000fc60000400000 */
[----:B------:R1:W-:Y:S04]  /*4710*/  STL [R1+0xe0], R6 ;  /* 0x0000e00601007387 */ /* 0x0003e80000100800 */
[----:B------:R3:W-:Y:S01]  /*4720*/  STL [R1+0xdc], R3 ;  /* 0x0000dc0301007387 */ /* 0x0007e20000100800 */
[----:B------:R-:W-:Y:S01]  /*4730*/  ULDC.64 UR4, c[0x0][0x208] ;  /* 0x0000820000047ab9 */ /* 0x000fe20000000a00 */
[----:B--2---:R-:W-:Y:S02]  /*4740*/  FFMA R8, R8, R2, R9 ;  /* 0x0000000208087223 */ /* 0x004fe40000000009 */
[----:B------:R2:W5:Y:S03]  /*4750*/  LDL.LU R9, [R1+0xec] ;  /* 0x0000ec0001097983 */ /* 0x0005660000300800 */
[----:B----4-:R-:W-:-:S02]  /*4760*/  F2FP.BF16.F32.PACK_AB R7, RZ, R8 ;  /* 0x00000008ff07723e */ /* 0x010fc400000010ff */
[----:B------:R2:W5:Y:S02]  /*4770*/  LDL.LU R8, [R1+0xe8] ;  /* 0x0000e80001087983 */ /* 0x0005640000300800 */
[----:B-1----:R-:W-:Y:S02]  /*4780*/  PRMT R6, R7, 0x7610, R6 ;  /* 0x0000761007067816 */ /* 0x002fe40000000006 */
[----:B------:R2:W5:Y:S01]  /*4790*/  LDL.LU R7, [R1+0xe4] ;  /* 0x0000e40001077983 */ /* 0x0005620000300800 */
[----:B------:R-:W-:Y:S02]  /*47a0*/  ISETP.GT.AND P4, PT, R0, 0x8, P1 ;  /* 0x000000080000780c */ /* 0x000fe40000f84270 */
[----:B---3--:R-:W-:Y:S02]  /*47b0*/  PRMT R3, R6, 0x7610, R3 ;  /* 0x0000761006037816 */ /* 0x008fe40000000003 */
[----:B------:R2:W5:Y:S04]  /*47c0*/  LDL.LU R6, [R1+0xe0] ;  /* 0x0000e00001067983 */ /* 0x0005680000300800 */
[----:B------:R1:W-:Y:S04]  /*47d0*/  @P5 STG.E.U16 desc[UR4][R4.64+0x12], R3 ;  /* 0x0000120304005986 */ /* 0x0003e8000c101504 */
[----:B-1----:R2:W5:Y:S01]  /*47e0*/  LDL.LU R3, [R1+0xdc] ;  /* 0x0000dc0001037983 */ /* 0x0025620000300800 */
[----:B------:R-:W-:Y:S04]  /*47f0*/  BSSY B1, `(.L_x_39) ;  /* 0x0000004000017945 */ /* 0x000fe80003800000 */
[----:B------:R-:W-:Y:S05]  /*4800*/  @!P4 BRA `(.L_x_40) ;  /* 0x000000000008c947 */ /* 0x000fea0003800000 */
[----:B------:R-:W-:Y:S02]  /*4810*/  ULDC.64 UR4, c[0x0][0x208] ;  /* 0x0000820000047ab9 */ /* 0x000fe40000000a00 */
[----:B------:R1:W5:Y:S03]  /*4820*/  LDG.E.LTC128B.U16 R17, desc[UR4][R18.64+0x10] ;  /* 0x0000100412117981 */ /* 0x000366000c1e1520 */
.L_x_40:
[----:B------:R-:W-:Y:S05]  /*4830*/  BSYNC B1 ;  /* 0x0000000000017941 */ /* 0x000fea0003800000 */
.L_x_39:
[----:B-----5:R-:W-:Y:S04]  /*4840*/  STL [R1+0xec], R7 ;  /* 0x0000ec0701007387 */ /* 0x020fe80000100800 */
[----:B------:R3:W-:Y:S04]  /*4850*/  STL [R1+0xe8], R6 ;  /* 0x0000e80601007387 */ /* 0x0007e80000100800 */
[----:B---3--:R-:W3:Y:S01]  /*4860*/  LDL.LU R6, [R1+0x98] ;  /* 0x0000980001067983 */ /* 0x008ee20000300800 */
[----:B------:R-:W-:-:S03]  /*4870*/  IMAD.U32 R7, R17, 0x10000, RZ ;  /* 0x0001000011077824 */ /* 0x000fc600078e00ff */
[----:B------:R4:W-:Y:S01]  /*4880*/  STL [R1+0xe4], R5 ;  /* 0x0000e40501007387 */ /* 0x0009e20000100800 */
[----:B------:R-:W-:-:S03]  /*4890*/  FMUL R7, R7, R16 ;  /* 0x0000001007077220 */ /* 0x000fc60000400000 */
[----:B------:R0:W-:Y:S04]  /*48a0*/  STL [R1+0xe0], R4 ;  /* 0x0000e00401007387 */ /* 0x0001e80000100800 */
[----:B------:R2:W-:Y:S01]  /*48b0*/  STL [R1+0xdc], R3 ;  /* 0x0000dc0301007387 */ /* 0x0005e20000100800 */
[----:B------:R-:W-:Y:S01]  /*48c0*/  ULDC.64 UR4, c[0x0][0x208] ;  /* 0x0000820000047ab9 */ /* 0x000fe20000000a00 */
[----:B---3--:R-:W-:Y:S02]  /*48d0*/  FFMA R6, R6, R2, R7 ;  /* 0x0000000206067223 */ /* 0x008fe40000000007 */
[----:B------:R3:W5:Y:S03]  /*48e0*/  LDL.LU R7, [R1+0xec] ;  /* 0x0000ec0001077983 */ /* 0x0007660000300800 */
[----:B----4-:R-:W-:-:S02]  /*48f0*/  F2FP.BF16.F32.PACK_AB R5, RZ, R6 ;  /* 0x00000006ff05723e */ /* 0x010fc400000010ff */
[----:B------:R3:W5:Y:S02]  /*4900*/  LDL.LU R6, [R1+0xe8] ;  /* 0x0000e80001067983 */ /* 0x0007640000300800 */
[----:B0-----:R-:W-:Y:S02]  /*4910*/  PRMT R4, R5, 0x7610, R4 ;  /* 0x0000761005047816 */ /* 0x001fe40000000004 */
[----:B------:R3:W5:Y:S01]  /*4920*/  LDL.LU R5, [R1+0xe4] ;  /* 0x0000e40001057983 */ /* 0x0007620000300800 */
[----:B------:R-:W-:Y:S02]  /*4930*/  ISETP.GT.AND P5, PT, R0, 0x8, P2 ;  /* 0x000000080000780c */ /* 0x000fe400017a4270 */
        /* <DEDUP_REMOVED lines=8> */
.L_x_42:
[----:B------:R-:W-:Y:S05]  /*49c0*/  BSYNC B1 ;  /* 0x0000000000017941 */ /* 0x000fea0003800000 */
.L_x_41:
[----:B------:R0:W-:Y:S04]  /*49d0*/  STL.64 [R1+0xe8], R18 ;  /* 0x0000e81201007387 */ /* 0x0001e80000100a00 */
[----:B01----:R-:W2:Y:S04]  /*49e0*/  LDL.LU R18, [R1+0x9c] ;  /* 0x00009c0001127983 */ /* 0x003ea80000300800 */
[----:B------:R-:W4:Y:S01]  /*49f0*/  LDL.LU R19, [R1+0x80] ;  /* 0x0000800001137983 */ /* 0x000f220000300800 */
[----:B-----5:R-:W-:-:S03]  /*4a00*/  IMAD.U32 R15, R17, 0x10000, RZ ;  /* 0x00010000110f7824 */ /* 0x020fc600078e00ff */
[----:B------:R0:W-:Y:S01]  /*4a10*/  STL.64 [R1+0xe0], R4 ;  /* 0x0000e00401007387 */ /* 0x0001e20000100a00 */
[----:B------:R-:W-:-:S03]  /*4a20*/  FMUL R15, R15, R16 ;  /* 0x000000100f0f7220 */ /* 0x000fc60000400000 */
[----:B------:R1:W-:Y:S01]  /*4a30*/  STL [R1+0xdc], R3 ;  /* 0x0000dc0301007387 */ /* 0x0003e20000100800 */
[----:B----4-:R-:W-:Y:S02]  /*4a40*/  IMAD.MOV.U32 R227, RZ, RZ, R19 ;  /* 0x000000ffffe37224 */ /* 0x010fe400078e0013 */
[----:B--2---:R-:W-:Y:S01]  /*4a50*/  FFMA R15, R18, R2, R15 ;  /* 0x00000002120f7223 */ /* 0x004fe2000000000f */
[----:B------:R-:W-:Y:S01]  /*4a60*/  ULDC.64 UR4, c[0x0][0x208] ;  /* 0x0000820000047ab9 */ /* 0x000fe20000000a00 */
[----:B0-----:R-:W-:Y:S01]  /*4a70*/  IMAD R4, R11, 0x78, RZ ;  /* 0x000000780b047824 */ /* 0x001fe200078e02ff */
[----:B------:R-:W-:Y:S01]  /*4a80*/  ISETP.GT.AND P4, PT, R0, 0x80, P0 ;  /* 0x000000800000780c */ /* 0x000fe20000784270 */
[----:B------:R-:W-:Y:S01]  /*4a90*/  IMAD.WIDE.U32 R18, R10, 0x78, R226 ;  /* 0x000000780a127825 */ /* 0x000fe200078e00e2 */
[----:B-1----:R-:W2:Y:S01]  /*4aa0*/  LDL R3, [R1+0xa0] ;  /* 0x0000a00001037983 */ /* 0x002ea20000100800 */
[----:B------:R-:W-:-:S03]  /*4ab0*/  F2FP.BF16.F32.PACK_AB R15, RZ, R15 ;  /* 0x0000000fff0f723e */ /* 0x000fc600000010ff */
[----:B------:R-:W4:Y:S01]  /*4ac0*/  LDL.64 R226, [R1+0xa8] ;  /* 0x0000a80001e27983 */ /* 0x000f220000100a00 */
[----:B------:R-:W-:-:S03]  /*4ad0*/  IMAD.IADD R5, R19, 0x1, R4 ;  /* 0x0000000113057824 */ /* 0x000fc600078e0204 */
[----:B------:R-:W-:Y:S04]  /*4ae0*/  @P5 STG.E.U16 desc[UR4][R224.64+0x12], R15 ;  /* 0x0000120fe0005986 */ /* 0x000fe8000c101504 */
[----:B------:R0:W-:Y:S01]  /*4af0*/  STL.64 [R1+0x80], R18 ;  /* 0x0000801201007387 */ /* 0x0001e20000100a00 */
[----:B----4-:R-:W-:-:S03]  /*4b00*/  IADD3 R11, P5, R226, R18, RZ ;  /* 0x00000012e20b7210 */ /* 0x010fc60007fbe0ff */
[----:B0-----:R-:W5:Y:S02]  /*4b10*/  LDL.LU.64 R18, [R1+0xe8] ;  /* 0x0000e80001127983 */ /* 0x001f640000300a00 */
[----:B------:R-:W-:Y:S01]  /*4b20*/  IMAD.X R15, R5, 0x1, R229, P5 ;  /* 0x00000001050f7824 */ /* 0x000fe200028e06e5 */
[C---:B------:R-:W-:Y:S01]  /*4b30*/  LEA R226, P5, R11.reuse, R8, 0x1 ;  /* 0x000000080be27211 */ /* 0x040fe200078a08ff */
[----:B------:R0:W-:Y:S03]  /*4b40*/  STL [R1+0x90], R5 ;  /* 0x0000900501007387 */ /* 0x0001e60000100800 */
[----:B------:R-:W-:Y:S02]  /*4b50*/  LEA.HI.X R227, R11, R9, R15, 0x1, P5 ;  /* 0x000000090be37211 */ /* 0x000fe400028f0c0f */
[----:B------:R-:W4:Y:S04]  /*4b60*/  LDL R11, [R1+0xa4] ;  /* 0x0000a400010b7983 */ /* 0x000f280000100800 */
[----:B------:R1:W3:Y:S02]  /*4b70*/  @P4 LDG.E.LTC128B.U16 R17, desc[UR4][R226.64] ;  /* 0x00000004e2114981 */ /* 0x0002e4000c1e1520 */
[----:B-1----:R-:W-:-:S04]  /*4b80*/  IMAD.WIDE.U32 R226, R10, 0x78, R22 ;  /* 0x000000780ae27825 */ /* 0x002fc800078e0016 */
[----:B------:R-:W-:Y:S01]  /*4b90*/  IMAD.IADD R227, R4, 0x1, R227 ;  /* 0x0000000104e37824 */ /* 0x000fe200078e02e3 */
[----:B------:R-:W-:-:S05]  /*4ba0*/  IADD3 R4, P5, R22, R226, RZ ;  /* 0x000000e216047210 */ /* 0x000fca0007fbe0ff */
[----:B0-----:R-:W-:Y:S02]  /*4bb0*/  IMAD.X R5, R227, 0x1, R23, P5 ;  /* 0x00000001e3057824 */ /* 0x001fe400028e0617 */
[----:B------:R-:W-:-:S04]  /*4bc0*/  IMAD.WIDE.U32 R226, R14, R10, R226 ;  /* 0x0000000a0ee27225 */ /* 0x000fc800078e00e2 */
[----:B------:R-:W-:Y:S02]  /*4bd0*/  IMAD.WIDE.U32 R14, R14, R10, R4 ;  /* 0x0000000a0e0e7225 */ /* 0x000fe400078e0004 */
[----:B------:R0:W5:Y:S04]  /*4be0*/  LDL.LU.64 R4, [R1+0xe0] ;  /* 0x0000e00001047983 */ /* 0x0001680000300a00 */
[----:B------:R-:W2:Y:S04]  /*4bf0*/  LDL R10, [R1+0xc0] ;  /* 0x0000c000010a7983 */ /* 0x000ea80000100800 */
[----:B------:R1:W-:Y:S02]  /*4c00*/  STL.64 [R1+0x88], R14 ;  /* 0x0000880e01007387 */ /* 0x0003e40000100a00 */
[----:B-1----:R-:W-:-:S02]  /*4c10*/  IADD3 R14, P5, R12, R226, RZ ;  /* 0x000000e20c0e7210 */ /* 0x002fc40007fbe0ff */
[----:B------:R-:W4:Y:S02]  /*4c20*/  LDL R226, [R1+0xb4] ;  /* 0x0000b40001e27983 */ /* 0x000f240000100800 */
[----:B--2---:R-:W-:Y:S02]  /*4c30*/  IADD3.X R15, R13, R10, R227, P5, !PT ;  /* 0x0000000a0d0f7210 */ /* 0x004fe40002ffe4e3 */
[----:B------:R-:W2:Y:S01]  /*4c40*/  LDL.LU R227, [R1+0x60] ;  /* 0x0000600001e37983 */ /* 0x000ea20000300800 */
[----:B---3--:R-:W-:-:S04]  /*4c50*/  IMAD.U32 R10, R17, 0x10000, RZ ;  /* 0x00010000110a7824 */ /* 0x008fc800078e00ff */
[----:B------:R-:W-:Y:S01]  /*4c60*/  FMUL R10, R10, R16 ;  /* 0x000000100a0a7220 */ /* 0x000fe20000400000 */
[----:B----4-:R-:W-:Y:S02]  /*4c70*/  IMAD.WIDE.U32 R14, R226, R3, R14 ;  /* 0x00000003e20e7225 */ /* 0x010fe400078e000e */
[----:B------:R0:W5:Y:S02]  /*4c80*/  LDL.LU R3, [R1+0xdc] ;  /* 0x0000dc0001037983 */ /* 0x0001640000300800 */
[----:B------:R-:W-:Y:S02]  /*4c90*/  IMAD.IADD R11, R11, 0x1, R15 ;  /* 0x000000010b0b7824 */ /* 0x000fe400078e020f */
[----:B------:R-:W-:-:S05]  /*4ca0*/  IMAD R15, R7, 0xf0, RZ ;  /* 0x000000f0070f7824 */ /* 0x000fca00078e02ff */
[----:B------:R1:W-:Y:S01]  /*4cb0*/  STL [R1+0x94], R15 ;  /* 0x0000940f01007387 */ /* 0x0003e20000100800 */
[----:B------:R-:W-:Y:S01]  /*4cc0*/  BSSY B1, `(.L_x_43) ;  /* 0x000000e000017945 */ /* 0x000fe20003800000 */
[----:B--2---:R-:W-:Y:S01]  /*4cd0*/  FFMA R226, R227, R2, R10 ;  /* 0x00000002e3e27223 */ /* 0x004fe2000000000a */
[----:B------:R-:W-:-:S04]  /*4ce0*/  LEA R10, P5, R14, R8, 0x1 ;  /* 0x000000080e0a7211 */ /* 0x000fc800078a08ff */
[----:B------:R-:W-:Y:S02]  /*4cf0*/  LEA.HI.X R11, R14, R9, R11, 0x1, P5 ;  /* 0x000000090e0b7211 */ /* 0x000fe400028f0c0b */
[----:B------:R-:W-:Y:S02]  /*4d00*/  ISETP.GT.AND P5, PT, R0, 0x80, P3 ;  /* 0x000000800000780c */ /* 0x000fe40001fa4270 */
[----:B------:R-:W-:Y:S01]  /*4d10*/  F2FP.BF16.F32.PACK_AB R14, RZ, R226 ;  /* 0x000000e2ff0e723e */ /* 0x000fe200000010ff */
[----:B------:R-:W-:-:S03]  /*4d20*/  IMAD.WIDE.U32 R226, R6, 0xf0, R224 ;  /* 0x000000f006e27825 */ /* 0x000fc600078e00e0 */
[----:B------:R-:W-:Y:S01]  /*4d30*/  PRMT R7, R14, 0x7610, R7 ;  /* 0x000076100e077816 */ /* 0x000fe20000000007 */
[----:B-1----:R-:W-:Y:S02]  /*4d40*/  IMAD.IADD R15, R227, 0x1, R15 ;  /* 0x00000001e30f7824 */ /* 0x002fe400078e020f */
[----:B------:R-:W-:-:S05]  /*4d50*/  @P4 IMAD.MOV.U32 R14, RZ, RZ, R226 ;  /* 0x000000ffff0e4224 */ /* 0x000fca00078e00e2 */
[----:B------:R0:W-:Y:S01]  /*4d60*/  @P4 STG.E.U16 desc[UR4][R14.64], R7 ;  /* 0x000000070e004986 */ /* 0x0001e2000c101504 */
[----:B------:R-:W-:Y:S05]  /*4d70*/  @!P5 BRA `(.L_x_44) ;  /* 0x000000000008d947 */ /* 0x000fea0003800000 */
[----:B------:R-:W-:Y:S02]  /*4d80*/  ULDC.64 UR4, c[0x0][0x208] ;  /* 0x0000820000047ab9 */ /* 0x000fe40000000a00 */
[----:B------:R1:W5:Y:S03]  /*4d90*/  LDG.E.LTC128B.U16 R17, desc[UR4][R10.64+0x2] ;  /* 0x000002040a117981 */ /* 0x000366000c1e1520 */
.L_x_44:
[----:B------:R-:W-:Y:S05]  /*4da0*/  BSYNC B1 ;  /* 0x0000000000017941 */ /* 0x000fea0003800000 */
.L_x_43:
[----:B------:R2:W-:Y:S04]  /*4db0*/  STL.64 [R1+0xf8], R20 ;  /* 0x0000f81401007387 */ /* 0x0005e80000100a00 */
[----:B--2---:R-:W2:Y:S04]  /*4dc0*/  LDL.LU.64 R20, [R1+0x88] ;  /* 0x0000880001147983 */ /* 0x004ea80000300a00 */
[----:B-----5:R3:W-:Y:S04]  /*4dd0*/  STL.64 [R1+0xf0], R18 ;  /* 0x0000f01201007387 */ /* 0x0207e80000100a00 */
[----:B---3--:R-:W3:Y:S01]  /*4de0*/  LDL.LU R19, [R1+0x64] ;  /* 0x0000640001137983 */ /* 0x008ee20000300800 */
[----:B0-----:R-:W-:-:S03]  /*4df0*/  IMAD.U32 R7, R17, 0x10000, RZ ;  /* 0x0001000011077824 */ /* 0x001fc600078e00ff */
[----:B------:R1:W-:Y:S01]  /*4e00*/  STL.64 [R1+0xe8], R10 ;  /* 0x0000e80a01007387 */ /* 0x0003e20000100a00 */
[----:B------:R-:W-:-:S03]  /*4e10*/  FMUL R7, R7, R16 ;  /* 0x0000001007077220 */ /* 0x000fc60000400000 */
[----:B-1----:R-:W4:Y:S04]  /*4e20*/  LDL.LU.64 R10, [R1+0x80] ;  /* 0x00008000010a7983 */ /* 0x002f280000300a00 */
[----:B------:R0:W-:Y:S04]  /*4e30*/  STL.64 [R1+0xe0], R4 ;  /* 0x0000e00401007387 */ /* 0x0001e80000100a00 */
[----:B0-----:R-:W4:Y:S01]  /*4e40*/  LDL.LU.64 R4, [R1+0xa8] ;  /* 0x0000a80001047983 */ /* 0x001f220000300a00 */
[----:B------:R-:W-:Y:S01]  /*4e50*/  ULDC.64 UR4, c[0x0][0x208] ;  /* 0x0000820000047ab9 */ /* 0x000fe20000000a00 */
[----:B--2---:R-:W-:Y:S01]  /*4e60*/  IADD3 R18, P4, R12, R20, RZ ;  /* 0x000000140c127210 */ /* 0x004fe20007f9e0ff */
[----:B---3--:R-:W-:-:S02]  /*4e70*/  FFMA R7, R19, R2, R7 ;  /* 0x0000000213077223 */ /* 0x008fc40000000007 */
[----:B------:R-:W2:Y:S01]  /*4e80*/  LDL.LU R19, [R1+0xc0] ;  /* 0x0000c00001137983 */ /* 0x000ea20000300800 */
[----:B------:R-:W-:Y:S02]  /*4e90*/  @P5 IMAD.MOV.U32 R12, RZ, RZ, R226 ;  /* 0x000000ffff0c5224 */ /* 0x000fe400078e00e2 */
[----:B------:R-:W-:Y:S02]  /*4ea0*/  F2FP.BF16.F32.PACK_AB R7, RZ, R7 ;  /* 0x00000007ff07723e */ /* 0x000fe400000010ff */
[----:B--2---:R-:W-:Y:S01]  /*4eb0*/  IADD3.X R19, R13, R19, R21, P4, !PT ;  /* 0x000000130d137210 */ /* 0x004fe200027fe415 */
[----:B------:R-:W-:Y:S01]  /*4ec0*/  @P5 IMAD.MOV.U32 R13, RZ, RZ, R15 ;  /* 0x000000ffff0d5224 */ /* 0x000fe200078e000f */
[----:B------:R0:W5:Y:S04]  /*4ed0*/  LDL.LU.64 R20, [R1+0xf8] ;  /* 0x0000f80001147983 */ /* 0x0001680000300a00 */
[----:B------:R1:W-:Y:S04]  /*4ee0*/  STL.64 [R1+0x60], R18 ;  /* 0x0000601201007387 */ /* 0x0003e80000100a00 */
[----:B------:R2:W-:Y:S04]  /*4ef0*/  @P5 STG.E.U16 desc[UR4][R12.64+0x2], R7 ;  /* 0x000002070c005986 */ /* 0x0005e8000c101504 */
[----:B-1----:R0:W5:Y:S04]  /*4f00*/  LDL.LU.64 R18, [R1+0xf0] ;  /* 0x0000f00001127983 */ /* 0x0021680000300a00 */
[----:B--2---:R-:W2:Y:S01]  /*4f10*/  LDL.LU R13, [R1+0x90] ;  /* 0x00009000010d7983 */ /* 0x004ea20000300800 */
[----:B----4-:R-:W-:-:S03]  /*4f20*/  IADD3 R7, P4, P5, R4, R10, R22 ;  /* 0x0000000a04077210 */ /* 0x010fc60007d9e016 */
[----:B------:R0:W5:Y:S04]  /*4f30*/  LDL.LU.64 R10, [R1+0xe8] ;  /* 0x0000e800010a7983 */ /* 0x0001680000300a00 */
[----:B------:R0:W5:Y:S01]  /*4f40*/  LDL.LU.64 R4, [R1+0xe0] ;  /* 0x0000e00001047983 */ /* 0x0001620000300a00 */
[----:B------:R-:W-:Y:S01]  /*4f50*/  ISETP.GT.AND P0, PT, R0, 0x88, P0 ;  /* 0x000000880000780c */ /* 0x000fe20000704270 */
[----:B------:R-:W-:Y:S01]  /*4f60*/  BSSY B1, `(.L_x_45) ;  /* 0x0000008000017945 */ /* 0x000fe20003800000 */
[----:B--2---:R-:W-:Y:S02]  /*4f70*/  IADD3.X R22, R229, R13, R23, P4, P5 ;  /* 0x0000000de5167210 */ /* 0x004fe400027ea417 */
[----:B------:R-:W-:-:S04]  /*4f80*/  LEA R12, P4, R7, R8, 0x1 ;  /* 0x00000008070c7211 */ /* 0x000fc800078808ff */
[----:B------:R-:W-:Y:S02]  /*4f90*/  LEA.HI.X R13, R7, R9, R22, 0x1, P4 ;  /* 0x00000009070d7211 */ /* 0x000fe400020f0c16 */
[----:B------:R-:W-:-:S03]  /*4fa0*/  PRMT R7, R17, 0x7610, R7 ;  /* 0x0000761011077816 */ /* 0x000fc60000000007 */
[----:B0-----:R-:W-:Y:S05]  /*4fb0*/  @!P0 BRA `(.L_x_46) ;  /* 0x0000000000088947 */ /* 0x001fea0003800000 */
[----:B------:R-:W-:Y:S02]  /*4fc0*/  ULDC.64 UR4, c[0x0][0x208] ;  /* 0x0000820000047ab9 */ /* 0x000fe40000000a00 */
[----:B------:R0:W5:Y:S03]  /*4fd0*/  LDG.E.LTC128B.U16 R7, desc[UR4][R12.64] ;  /* 0x000000040c077981 */ /* 0x000166000c1e1520 */
.L_x_46:
[----:B------:R-:W-:Y:S05]  /*4fe0*/  BSYNC B1 ;  /* 0x0000000000017941 */ /* 0x000fea0003800000 */
.L_x_45:
[----:B-----5:R1:W-:Y:S04]  /*4ff0*/  STL.64 [R1+0xe0], R4 ;  /* 0x0000e00401007387 */ /* 0x0203e80000100a00 */
[----:B-1----:R-:W2:Y:S04]  /*5000*/  LDL.LU.64 R4, [R1+0x60] ;  /* 0x0000600001047983 */ /* 0x002ea80000300a00 */
[----:B------:R-:W2:Y:S04]  /*5010*/  LDL.LU R23, [R1+0xa0] ;  /* 0x0000a00001177983 */ /* 0x000ea80000300800 */
[----:B------:R-:W2:Y:S04]  /*5020*/  LDL.LU R22, [R1+0xb4] ;  /* 0x0000b40001167983 */ /* 0x000ea80000300800 */
[----:B------:R-:W3:Y:S04]  /*5030*/  LDL.LU R17, [R1+0x68] ;  /* 0x0000680001117983 */ /* 0x000ee80000300800 */
[----:B------:R1:W-:Y:S04]  /*5040*/  STL [R1+0xdc], R3 ;  /* 0x0000dc0301007387 */ /* 0x0003e80000100800 */
[----:B-1----:R-:W4:Y:S01]  /*5050*/  LDL.LU R3, [R1+0xa4] ;  /* 0x0000a40001037983 */ /* 0x002f220000300800 */
[----:B0-----:R-:W-:-:S02]  /*5060*/  IMAD.U32 R12, R7, 0x10000, RZ ;  /* 0x00010000070c7824 */ /* 0x001fc400078e00ff */
[----:B------:R-:W-:Y:S02]  /*5070*/  IMAD.SHL.U32 R13, R6, 0x10, RZ ;  /* 0x00000010060d7824 */ /* 0x000fe400078e00ff */
[----:B------:R-:W-:Y:S01]  /*5080*/  FMUL R12, R12, R16 ;  /* 0x000000100c0c7220 */ /* 0x000fe20000400000 */
[----:B--2---:R-:W-:Y:S02]  /*5090*/  IMAD.WIDE.U32 R22, R22, R23, R4 ;  /* 0x0000001716167225 */ /* 0x004fe400078e0004 */
[----:B------:R0:W5:Y:S02]  /*50a0*/  LDL.LU.64 R4, [R1+0xe0] ;  /* 0x0000e00001047983 */ /* 0x0001640000300a00 */
[----:B---3--:R-:W-:Y:S01]  /*50b0*/  FFMA R17, R17, R2, R12 ;  /* 0x0000000211117223 */ /* 0x008fe2000000000c */
[----:B------:R-:W-:Y:S02]  /*50c0*/  IADD3 R12, P4, R13, R226, RZ ;  /* 0x000000e20d0c7210 */ /* 0x000fe40007f9e0ff */
[----:B------:R-:W2:Y:S01]  /*50d0*/  LDL R13, [R1+0xc8] ;  /* 0x0000c800010d7983 */ /* 0x000ea20000100800 */
[----:B----4-:R-:W-:-:S03]  /*50e0*/  IMAD.IADD R23, R3, 0x1, R23 ;  /* 0x0000000103177824 */ /* 0x010fc600078e0217 */
[----:B------:R0:W5:Y:S01]  /*50f0*/  LDL.LU R3, [R1+0xdc] ;  /* 0x0000dc0001037983 */ /* 0x0001620000300800 */
[----:B------:R-:W-:Y:S01]  /*5100*/  ISETP.GT.AND P3, PT, R0, 0x88, P3 ;  /* 0x000000880000780c */ /* 0x000fe20001f64270 */
[----:B------:R-:W-:Y:S01]  /*5110*/  ULDC.64 UR4, c[0x0][0x208] ;  /* 0x0000820000047ab9 */ /* 0x000fe20000000a00 */
[----:B------:R-:W-:Y:S01]  /*5120*/  F2FP.BF16.F32.PACK_AB R17, RZ, R17 ;  /* 0x00000011ff11723e */ /* 0x000fe200000010ff */
[----:B------:R-:W-:Y:S01]  /*5130*/  BSSY B1, `(.L_x_47) ;  /* 0x0000008000017945 */ /* 0x000fe20003800000 */
[----:B------:R-:W-:-:S04]  /*5140*/  LEA R8, P5, R22, R8, 0x1 ;  /* 0x0000000816087211 */ /* 0x000fc800078a08ff */
[----:B------:R-:W-:Y:S01]  /*5150*/  LEA.HI.X R9, R22, R9, R23, 0x1, P5 ;  /* 0x0000000916097211 */ /* 0x000fe200028f0c17 */
[----:B--2---:R-:W-:-:S05]  /*5160*/  IMAD.X R13, R15, 0x1, R13, P4 ;  /* 0x000000010f0d7824 */ /* 0x004fca00020e060d */
[----:B------:R0:W-:Y:S01]  /*5170*/  @P0 STG.E.U16 desc[UR4][R12.64], R17 ;  /* 0x000000110c000986 */ /* 0x0001e2000c101504 */
[----:B------:R-:W-:Y:S05]  /*5180*/  @!P3 BRA `(.L_x_48) ;  /* 0x000000000008b947 */ /* 0x000fea0003800000 */
[----:B------:R-:W-:Y:S02]  /*5190*/  ULDC.64 UR4, c[0x0][0x208] ;  /* 0x0000820000047ab9 */ /* 0x000fe40000000a00 */
[----:B------:R1:W5:Y:S03]  /*51a0*/  LDG.E.LTC128B.U16 R7, desc[UR4][R8.64+0x2] ;  /* 0x0000020408077981 */ /* 0x000366000c1e1520 */
.L_x_48:
[----:B------:R-:W-:Y:S05]  /*51b0*/  BSYNC B1 ;  /* 0x0000000000017941 */ /* 0x000fea0003800000 */
.L_x_47:
[----:B------:R-:W2:Y:S01]  /*51c0*/  LDL.LU R22, [R1+0x6c] ;  /* 0x00006c0001167983 */ /* 0x000ea20000300800 */
[----:B0----5:R-:W-:Y:S01]  /*51d0*/  IMAD.U32 R17, R7, 0x10000, RZ ;  /* 0x0001000007117824 */ /* 0x021fe200078e00ff */
[----:B------:R-:W-:Y:S01]  /*51e0*/  ISETP.GT.AND P0, PT, R0, 0x80, P1 ;  /* 0x000000800000780c */ /* 0x000fe20000f04270 */
[----:B------:R-:W-:Y:S01]  /*51f0*/  ULDC.64 UR4, c[0x0][0x208] ;  /* 0x0000820000047ab9 */ /* 0x000fe20000000a00 */
[----:B------:R-:W-:Y:S01]  /*5200*/  BSSY B1, `(.L_x_49) ;  /* 0x0000008000017945 */ /* 0x000fe20003800000 */
[----:B------:R-:W-:-:S04]  /*5210*/  FMUL R17, R17, R16 ;  /* 0x0000001011117220 */ /* 0x000fc80000400000 */
[----:B--2---:R-:W-:-:S05]  /*5220*/  FFMA R17, R22, R2, R17 ;  /* 0x0000000216117223 */ /* 0x004fca0000000011 */
[----:B------:R-:W-:-:S05]  /*5230*/  F2FP.BF16.F32.PACK_AB R17, RZ, R17 ;  /* 0x00000011ff11723e */ /* 0x000fca00000010ff */
[----:B------:R0:W-:Y:S01]  /*5240*/  @P3 STG.E.U16 desc[UR4][R12.64+0x2], R17 ;  /* 0x000002110c003986 */ /* 0x0001e2000c101504 */
[----:B------:R-:W-:Y:S05]  /*5250*/  @!P0 BRA `(.L_x_50) ;  /* 0x0000000000088947 */ /* 0x000fea0003800000 */
[----:B------:R-:W-:Y:S02]  /*5260*/  ULDC.64 UR4, c[0x0][0x208] ;  /* 0x0000820000047ab9 */ /* 0x000fe40000000a00 */
[----:B------:R2:W5:Y:S03]  /*5270*/  LDG.E.LTC128B.U16 R7, desc[UR4][R10.64+0x10] ;  /* 0x000010040a077981 */ /* 0x000566000c1e1520 */
.L_x_50:
[----:B------:R-:W-:Y:S05]  /*5280*/  BSYNC B1 ;  /* 0x0000000000017941 */ /* 0x000fea0003800000 */
.L_x_49:
[----:B------:R-:W3:Y:S01]  /*5290*/  LDL.LU R22, [R1+0x70] ;  /* 0x0000700001167983 */ /* 0x000ee20000300800 */
[----:B0----5:R-:W-:Y:S01]  /*52a0*/  IMAD.U32 R17, R7, 0x10000, RZ ;  /* 0x0001000007117824 */ /* 0x021fe200078e00ff */
[----:B------:R-:W-:Y:S01]  /*52b0*/  ISETP.GT.AND P3, PT, R0, 0x80, P2 ;  /* 0x000000800000780c */ /* 0x000fe20001764270 */
[----:B------:R-:W-:Y:S01]  /*52c0*/  @P0 IMAD.MOV.U32 R23, RZ, RZ, R15 ;  /* 0x000000ffff170224 */ /* 0x000fe200078e000f */
[----:B------:R-:W-:Y:S01]  /*52d0*/  ULDC.64 UR4, c[0x0][0x208] ;  /* 0x0000820000047ab9 */ /* 0x000fe20000000a00 */
[----:B------:R-:W-:Y:S01]  /*52e0*/  FMUL R17, R17, R16 ;  /* 0x0000001011117220 */ /* 0x000fe20000400000 */
[----:B------:R-:W-:Y:S03]  /*52f0*/  BSSY B1, `(.L_x_51) ;  /* 0x0000008000017945 */ /* 0x000fe60003800000 */
[----:B---3--:R-:W-:Y:S01]  /*5300*/  FFMA R17, R22, R2, R17 ;  /* 0x0000000216117223 */ /* 0x008fe20000000011 */
[----:B------:R-:W-:-:S04]  /*5310*/  @P0 IMAD.MOV.U32 R22, RZ, RZ, R226 ;  /* 0x000000ffff160224 */ /* 0x000fc800078e00e2 */
[----:B------:R-:W-:-:S05]  /*5320*/  F2FP.BF16.F32.PACK_AB R17, RZ, R17 ;  /* 0x00000011ff11723e */ /* 0x000fca00000010ff */
[----:B------:R0:W-:Y:S01]  /*5330*/  @P0 STG.E.U16 desc[UR4][R22.64+0x10], R17 ;  /* 0x0000101116000986 */ /* 0x0001e2000c101504 */
[----:B------:R-:W-:Y:S05]  /*5340*/  @!P3 BRA `(.L_x_52) ;  /* 0x000000000008b947 */ /* 0x000fea0003800000 */
[----:B------:R-:W-:Y:S02]  /*5350*/  ULDC.64 UR4, c[0x0][0x208] ;  /* 0x0000820000047ab9 */ /* 0x000fe40000000a00 */
[----:B------:R3:W5:Y:S03]  /*5360*/  LDG.E.LTC128B.U16 R7, desc[UR4][R10.64+0x12] ;  /* 0x000012040a077981 */ /* 0x000766000c1e1520 */
.L_x_52:
[----:B------:R-:W-:Y:S05]  /*5370*/  BSYNC B1 ;  /* 0x0000000000017941 */ /* 0x000fea0003800000 */
.L_x_51:
[----:B0-----:R-:W4:Y:S01]  /*5380*/  LDL.LU R22, [R1+0x74] ;  /* 0x0000740001167983 */ /* 0x001f220000300800 */
[----:B-----5:R-:W-:Y:S01]  /*5390*/  IMAD.U32 R14, R7, 0x10000, RZ ;  /* 0x00010000070e7824 */ /* 0x020fe200078e00ff */
[----:B------:R-:W-:Y:S01]  /*53a0*/  ISETP.GT.AND P1, PT, R0, 0x88, P1 ;  /* 0x000000880000780c */ /* 0x000fe20000f24270 */
[----:B------:R-:W-:Y:S01]  /*53b0*/  ULDC.64 UR4, c[0x0][0x208] ;  /* 0x0000820000047ab9 */ /* 0x000fe20000000a00 */
[----:B------:R-:W-:Y:S01]  /*53c0*/  BSSY B1, `(.L_x_53) ;  /* 0x000000a000017945 */ /* 0x000fe20003800000 */
[----:B------:R-:W-:-:S04]  /*53d0*/  FMUL R14, R14, R16 ;  /* 0x000000100e0e7220 */ /* 0x000fc80000400000 */
[----:B----4-:R-:W-:-:S05]  /*53e0*/  FFMA R14, R22, R2, R14 ;  /* 0x00000002160e7223 */ /* 0x010fca000000000e */
[----:B------:R-:W-:-:S04]  /*53f0*/  F2FP.BF16.F32.PACK_AB R14, RZ, R14 ;  /* 0x0000000eff0e723e */ /* 0x000fc800000010ff */
[----:B------:R-:W-:Y:S01]  /*5400*/  PRMT R17, R14, 0x7610, R17 ;  /* 0x000076100e117816 */ /* 0x000fe20000000011 */
[----:B------:R-:W-:-:S05]  /*5410*/  @P3 IMAD.MOV.U32 R14, RZ, RZ, R226 ;  /* 0x000000ffff0e3224 */ /* 0x000fca00078e00e2 */
[----:B------:R0:W-:Y:S01]  /*5420*/  @P3 STG.E.U16 desc[UR4][R14.64+0x12], R17 ;  /* 0x000012110e003986 */ /* 0x0001e2000c101504 */
[----:B------:R-:W-:Y:S05]  /*5430*/  @!P1 BRA `(.L_x_54) ;  /* 0x0000000000089947 */ /* 0x000fea0003800000 */
[----:B------:R-:W-:Y:S02]  /*5440*/  ULDC.64 UR4, c[0x0][0x208] ;  /* 0x0000820000047ab9 */ /* 0x000fe40000000a00 */
[----:B------:R4:W5:Y:S03]  /*5450*/  LDG.E.LTC128B.U16 R7, desc[UR4][R8.64+0x10] ;  /* 0x0000100408077981 */ /* 0x000966000c1e1520 */
.L_x_54:
[----:B------:R-:W-:Y:S05]  /*5460*/  BSYNC B1 ;  /* 0x0000000000017941 */ /* 0x000fea0003800000 */
.L_x_53:
[----:B0-----:R-:W2:Y:S01]  /*5470*/  LDL.LU R15, [R1+0x78] ;  /* 0x00007800010f7983 */ /* 0x001ea20000300800 */
[----:B-----5:R-:W-:Y:S01]  /*5480*/  IMAD.U32 R14, R7, 0x10000, RZ ;  /* 0x00010000070e7824 */ /* 0x020fe200078e00ff */
        /* <DEDUP_REMOVED lines=10> */
.L_x_56:
[----:B------:R-:W-:Y:S05]  /*5530*/  BSYNC B1 ;  /* 0x0000000000017941 */ /* 0x000fea0003800000 */
.L_x_55:
[----:B------:R-:W3:Y:S01]  /*5540*/  LDL.LU R15, [R1+0x7c] ;  /* 0x00007c00010f7983 */ /* 0x000ee20000300800 */
[----:B0----5:R-:W-:Y:S01]  /*5550*/  IMAD.U32 R14, R7, 0x10000, RZ ;  /* 0x00010000070e7824 */ /* 0x021fe200078e00ff */
[----:B------:R-:W-:Y:S01]  /*5560*/  ISETP.GT.AND P3, PT, R3, 0x10, PT ;  /* 0x000000100300780c */ /* 0x000fe20003f64270 */
[----:B------:R-:W-:Y:S01]  /*5570*/  ULDC.64 UR4, c[0x0][0x208] ;  /* 0x0000820000047ab9 */ /* 0x000fe20000000a00 */
[----:B------:R-:W-:Y:S01]  /*5580*/  BSSY B1, `(.L_x_57) ;  /* 0x0000009000017945 */ /* 0x000fe20003800000 */
[----:B------:R-:W-:Y:S01]  /*5590*/  FMUL R14, R14, R16 ;  /* 0x000000100e0e7220 */ /* 0x000fe20000400000 */
[----:B------:R-:W-:-:S03]  /*55a0*/  ISETP.GT.AND P0, PT, R0, RZ, P3 ;  /* 0x000000ff0000720c */ /* 0x000fc60001f04270 */
[----:B---3--:R-:W-:-:S05]  /*55b0*/  FFMA R14, R15, R2, R14 ;  /* 0x000000020f0e7223 */ /* 0x008fca000000000e */
[----:B------:R-:W-:-:S05]  /*55c0*/  F2FP.BF16.F32.PACK_AB R14, RZ, R14 ;  /* 0x0000000eff0e723e */ /* 0x000fca00000010ff */
[----:B------:R0:W-:Y:S01]  /*55d0*/  @P2 STG.E.U16 desc[UR4][R12.64+0x12], R14 ;  /* 0x0000120e0c002986 */ /* 0x0001e2000c101504 */
[----:B------:R-:W-:Y:S05]  /*55e0*/  @!P0 BRA `(.L_x_58) ;  /* 0x0000000000088947 */ /* 0x000fea0003800000 */
[----:B------:R-:W-:Y:S02]  /*55f0*/  ULDC.64 UR4, c[0x0][0x208] ;  /* 0x0000820000047ab9 */ /* 0x000fe40000000a00 */
[----:B------:R3:W5:Y:S03]  /*5600*/  LDG.E.LTC128B.U16 R7, desc[UR4][R20.64+0x20] ;  /* 0x0000200414077981 */ /* 0x000766000c1e1520 */
.L_x_58:
[----:B------:R-:W-:Y:S05]  /*5610*/  BSYNC B1 ;  /* 0x0000000000017941 */ /* 0x000fea0003800000 */
.L_x_57:
[----:B0-----:R-:W2:Y:S01]  /*5620*/  LDL.LU R13, [R1+0x40] ;  /* 0x00004000010d7983 */ /* 0x001ea20000300800 */
[----:B-----5:R-:W-:Y:S01]  /*5630*/  IMAD.U32 R12, R7, 0x10000, RZ ;  /* 0x00010000070c7824 */ /* 0x020fe200078e00ff */
[----:B------:R-:W-:Y:S01]  /*5640*/  ISETP.GT.AND P2, PT, R3, 0x11, PT ;  /* 0x000000110300780c */ /* 0x000fe20003f44270 */
[----:B------:R-:W-:Y:S01]  /*5650*/  ULDC.64 UR4, c[0x0][0x208] ;  /* 0x0000820000047ab9 */ /* 0x000fe20000000a00 */
[----:B------:R-:W-:Y:S01]  /*5660*/  BSSY B1, `(.L_x_59) ;  /* 0x0000009000017945 */ /* 0x000fe20003800000 */
[----:B------:R-:W-:Y:S01]  /*5670*/  FMUL R12, R12, R16 ;  /* 0x000000100c0c7220 */ /* 0x000fe20000400000 */
[----:B------:R-:W-:-:S03]  /*5680*/  ISETP.GT.AND P1, PT, R0, RZ, P2 ;  /* 0x000000ff0000720c */ /* 0x000fc60001724270 */
[----:B--2---:R-:W-:-:S05]  /*5690*/  FFMA R12, R13, R2, R12 ;  /* 0x000000020d0c7223 */ /* 0x004fca000000000c */
[----:B------:R-:W-:-:S05]  /*56a0*/  F2FP.BF16.F32.PACK_AB R12, RZ, R12 ;  /* 0x0000000cff0c723e */ /* 0x000fca00000010ff */
[----:B------:R0:W-:Y:S01]  /*56b0*/  @P0 STG.E.U16 desc[UR4][R4.64+0x20], R12 ;  /* 0x0000200c04000986 */ /* 0x0001e2000c101504 */
[----:B------:R-:W-:Y:S05]  /*56c0*/  @!P1 BRA `(.L_x_60) ;  /* 0x0000000000089947 */ /* 0x000fea0003800000 */
[----:B------:R-:W-:Y:S02]  /*56d0*/  ULDC.64 UR4, c[0x0][0x208] ;  /* 0x0000820000047ab9 */ /* 0x000fe40000000a00 */
[----:B------:R2:W5:Y:S03]  /*56e0*/  LDG.E.LTC128B.U16 R7, desc[UR4][R20.64+0x22] ;  /* 0x0000220414077981 */ /* 0x000566000c1e1520 */
.L_x_60:
[----:B------:R-:W-:Y:S05]  /*56f0*/  BSYNC B1 ;  /* 0x0000000000017941 */ /* 0x000fea0003800000 */
.L_x_59:
[----:B------:R-:W3:Y:S01]  /*5700*/  LDL.LU R13, [R1+0x44] ;  /* 0x00004400010d7983 */ /* 0x000ee20000300800 */
[----:B0----5:R-:W-:Y:S01]  /*5710*/  IMAD.U32 R12, R7, 0x10000, RZ ;  /* 0x00010000070c7824 */ /* 0x021fe200078e00ff */
[----:B------:R-:W-:Y:S01]  /*5720*/  ISETP.GT.AND P0, PT, R0, 0x8, P3 ;  /* 0x000000080000780c */ /* 0x000fe20001f04270 */
[----:B------:R-:W-:Y:S01]  /*5730*/  ULDC.64 UR4, c[0x0][0x208] ;  /* 0x0000820000047ab9 */ /* 0x000fe20000000a00 */
[----:B------:R-:W-:Y:S01]  /*5740*/  BSSY B1, `(.L_x_61) ;  /* 0x0000008000017945 */ /* 0x000fe20003800000 */
[----:B------:R-:W-:-:S04]  /*5750*/  FMUL R12, R12, R16 ;  /* 0x000000100c0c7220 */ /* 0x000fc80000400000 */
[----:B---3--:R-:W-:-:S05]  /*5760*/  FFMA R12, R13, R2, R12 ;  /* 0x000000020d0c7223 */ /* 0x008fca000000000c */
[----:B------:R-:W-:-:S05]  /*5770*/  F2FP.BF16.F32.PACK_AB R12, RZ, R12 ;  /* 0x0000000cff0c723e */ /* 0x000fca00000010ff */
[----:B------:R0:W-:Y:S01]  /*5780*/  @P1 STG.E.U16 desc[UR4][R4.64+0x22], R12 ;  /* 0x0000220c04001986 */ /* 0x0001e2000c101504 */
[----:B------:R-:W-:Y:S05]  /*5790*/  @!P0 BRA `(.L_x_62) ;  /* 0x0000000000088947 */ /* 0x000fea0003800000 */
[----:B------:R-:W-:Y:S02]  /*57a0*/  ULDC.64 UR4, c[0x0][0x208] ;  /* 0x0000820000047ab9 */ /* 0x000fe40000000a00 */
[----:B------:R3:W5:Y:S03]  /*57b0*/  LDG.E.LTC128B.U16 R7, desc[UR4][R18.64+0x20] ;  /* 0x0000200412077981 */ /* 0x000766000c1e1520 */
.L_x_62:
[----:B------:R-:W-:Y:S05]  /*57c0*/  BSYNC B1 ;  /* 0x0000000000017941 */ /* 0x000fea0003800000 */
.L_x_61:
[----:B------:R-:W2:Y:S01]  /*57d0*/  LDL.LU R13, [R1+0x48] ;  /* 0x00004800010d7983 */ /* 0x000ea20000300800 */
[----:B0----5:R-:W-:Y:S01]  /*57e0*/  IMAD.U32 R12, R7, 0x10000, RZ ;  /* 0x00010000070c7824 */ /* 0x021fe200078e00ff */
[----:B------:R-:W-:Y:S01]  /*57f0*/  ISETP.GT.AND P4, PT, R0, 0x8, P2 ;  /* 0x000000080000780c */ /* 0x000fe20001784270 */
[----:B------:R-:W-:Y:S01]  /*5800*/  ULDC.64 UR4, c[0x0][0x208] ;  /* 0x0000820000047ab9 */ /* 0x000fe20000000a00 */
[----:B------:R-:W-:Y:S01]  /*5810*/  BSSY B1, `(.L_x_63) ;  /* 0x000000b000017945 */ /* 0x000fe20003800000 */
[----:B------:R-:W-:-:S04]  /*5820*/  FMUL R12, R12, R16 ;  /* 0x000000100c0c7220 */ /* 0x000fc80000400000 */
[----:B--2---:R-:W-:Y:S01]  /*5830*/  FFMA R12, R13, R2, R12 ;  /* 0x000000020d0c7223 */ /* 0x004fe2000000000c */
[----:B------:R-:W-:-:S04]  /*5840*/  IMAD.MOV.U32 R13, RZ, RZ, R225 ;  /* 0x000000ffff0d7224 */ /* 0x000fc800078e00e1 */
[----:B------:R-:W-:-:S04]  /*5850*/  F2FP.BF16.F32.PACK_AB R12, RZ, R12 ;  /* 0x0000000cff0c723e */ /* 0x000fc800000010ff */
[----:B------:R-:W-:Y:S01]  /*5860*/  PRMT R14, R12, 0x7610, R14 ;  /* 0x000076100c0e7816 */ /* 0x000fe2000000000e */
[----:B------:R-:W-:-:S05]  /*5870*/  IMAD.MOV.U32 R12, RZ, RZ, R224 ;  /* 0x000000ffff0c7224 */ /* 0x000fca00078e00e0 */
[----:B------:R0:W-:Y:S01]  /*5880*/  @P0 STG.E.U16 desc[UR4][R12.64+0x20], R14 ;  /* 0x0000200e0c000986 */ /* 0x0001e2000c101504 */
[----:B------:R-:W-:Y:S05]  /*5890*/  @!P4 BRA `(.L_x_64) ;  /* 0x000000000008c947 */ /* 0x000fea0003800000 */
[----:B------:R-:W-:Y:S02]  /*58a0*/  ULDC.64 UR4, c[0x0][0x208] ;  /* 0x0000820000047ab9 */ /* 0x000fe40000000a00 */
[----:B------:R2:W5:Y:S03]  /*58b0*/  LDG.E.LTC128B.U16 R7, desc[UR4][R18.64+0x22] ;  /* 0x0000220412077981 */ /* 0x000566000c1e1520 */
.L_x_64:
[----:B------:R-:W-:Y:S05]  /*58c0*/  BSYNC B1 ;  /* 0x0000000000017941 */ /* 0x000fea0003800000 */
.L_x_63:
        /* <DEDUP_REMOVED lines=13> */
.L_x_66:
[----:B------:R-:W-:Y:S05]  /*59a0*/  BSYNC B1 ;  /* 0x0000000000017941 */ /* 0x000fea0003800000 */
.L_x_65:
[----:B------:R-:W2:Y:S01]  /*59b0*/  LDL.LU R15, [R1+0x50] ;  /* 0x00005000010f7983 */ /* 0x000ea20000300800 */
[----:B0----5:R-:W-:Y:S01]  /*59c0*/  IMAD.U32 R14, R7, 0x10000, RZ ;  /* 0x00010000070e7824 */ /* 0x021fe200078e00ff */
        /* <DEDUP_REMOVED lines=11> */
.L_x_68:
[----:B------:R-:W-:Y:S05]  /*5a80*/  BSYNC B1 ;  /* 0x0000000000017941 */ /* 0x000fea0003800000 */
.L_x_67:
        /* <DEDUP_REMOVED lines=12> */
.L_x_70:
[----:B------:R-:W-:Y:S05]  /*5b50*/  BSYNC B1 ;  /* 0x0000000000017941 */ /* 0x000fea0003800000 */
.L_x_69:
        /* <DEDUP_REMOVED lines=12> */
.L_x_72:
[----:B------:R-:W-:Y:S05]  /*5c20*/  BSYNC B1 ;  /* 0x0000000000017941 */ /* 0x000fea0003800000 */
.L_x_71:
[----:B------:R-:W3:Y:S01]  /*5c30*/  LDL.LU R15, [R1+0x5c] ;  /* 0x00005c00010f7983 */ /* 0x000ee20000300800 */
[C---:B0----5:R-:W-:Y:S01]  /*5c40*/  IMAD.U32 R14, R7.reuse, 0x10000, RZ ;  /* 0x00010000070e7824 */ /* 0x061fe200078e00ff */
[----:B------:R-:W-:Y:S01]  /*5c50*/  ISETP.GT.AND P5, PT, R0, 0x80, P3 ;  /* 0x000000800000780c */ /* 0x000fe20001fa4270 */
[----:B------:R-:W-:Y:S01]  /*5c60*/  ULDC.64 UR4, c[0x0][0x208] ;  /* 0x0000820000047ab9 */ /* 0x000fe20000000a00 */
[----:B------:R-:W-:Y:S01]  /*5c70*/  BSSY B1, `(.L_x_73) ;  /* 0x0000009000017945 */ /* 0x000fe20003800000 */
[----:B------:R-:W-:Y:S01]  /*5c80*/  FMUL R14, R14, R16 ;  /* 0x000000100e0e7220 */ /* 0x000fe20000400000 */
[----:B------:R-:W-:-:S03]  /*5c90*/  PRMT R17, R7, 0x7610, R17 ;  /* 0x0000761007117816 */ /* 0x000fc60000000011 */
[----:B---3--:R-:W-:-:S05]  /*5ca0*/  FFMA R14, R15, R2, R14 ;  /* 0x000000020f0e7223 */ /* 0x008fca000000000e */
[----:B------:R-:W-:-:S05]  /*5cb0*/  F2FP.BF16.F32.PACK_AB R14, RZ, R14 ;  /* 0x0000000eff0e723e */ /* 0x000fca00000010ff */
[----:B------:R0:W-:Y:S01]  /*5cc0*/  @P4 STG.E.U16 desc[UR4][R12.64+0x32], R14 ;  /* 0x0000320e0c004986 */ /* 0x0001e2000c101504 */
[----:B------:R-:W-:Y:S05]  /*5cd0*/  @!P5 BRA `(.L_x_74) ;  /* 0x000000000008d947 */ /* 0x000fea0003800000 */
[----:B------:R-:W-:Y:S02]  /*5ce0*/  ULDC.64 UR4, c[0x0][0x208] ;  /* 0x0000820000047ab9 */ /* 0x000fe40000000a00 */
[----:B------:R3:W5:Y:S03]  /*5cf0*/  LDG.E.LTC128B.U16 R17, desc[UR4][R10.64+0x20] ;  /* 0x000020040a117981 */ /* 0x000766000c1e1520 */
.L_x_74:
[----:B------:R-:W-:Y:S05]  /*5d00*/  BSYNC B1 ;  /* 0x0000000000017941 */ /* 0x000fea0003800000 */
.L_x_73:
[----:B0-----:R-:W2:Y:S04]  /*5d10*/  LDL.LU R14, [R1+0x20] ;  /* 0x00002000010e7983 */ /* 0x001ea80000300800 */
[----:B------:R-:W4:Y:S01]  /*5d20*/  LDL.LU R23, [R1+0x94] ;  /* 0x0000940001177983 */ /* 0x000f220000300800 */
[----:B-----5:R-:W-:Y:S01]  /*5d30*/  IMAD.U32 R7, R17, 0x10000, RZ ;  /* 0x0001000011077824 */ /* 0x020fe200078e00ff */
[----:B------:R-:W-:Y:S01]  /*5d40*/  ISETP.GT.AND P4, PT, R0, 0x80, P2 ;  /* 0x000000800000780c */ /* 0x000fe20001784270 */
[----:B------:R-:W-:Y:S01]  /*5d50*/  ULDC.64 UR4, c[0x0][0x208] ;  /* 0x0000820000047ab9 */ /* 0x000fe20000000a00 */
[----:B------:R-:W-:Y:S01]  /*5d60*/  BSSY B1, `(.L_x_75) ;  /* 0x000000c000017945 */ /* 0x000fe20003800000 */
[----:B------:R-:W-:-:S04]  /*5d70*/  FMUL R7, R7, R16 ;  /* 0x0000001007077220 */ /* 0x000fc80000400000 */
[----:B--2---:R-:W-:Y:S01]  /*5d80*/  FFMA R7, R14, R2, R7 ;  /* 0x000000020e077223 */ /* 0x004fe20000000007 */
[----:B------:R-:W-:-:S04]  /*5d90*/  IMAD.WIDE.U32 R14, R6, 0xf0, R12 ;  /* 0x000000f0060e7825 */ /* 0x000fc800078e000c */
[----:B------:R-:W-:Y:S01]  /*5da0*/  F2FP.BF16.F32.PACK_AB R6, RZ, R7 ;  /* 0x00000007ff06723e */ /* 0x000fe200000010ff */
[----:B----4-:R-:W-:-:S03]  /*5db0*/  IMAD.IADD R7, R23, 0x1, R15 ;  /* 0x0000000117077824 */ /* 0x010fc600078e020f */
[----:B------:R-:W-:Y:S01]  /*5dc0*/  PRMT R22, R6, 0x7610, R22 ;  /* 0x0000761006167816 */ /* 0x000fe20000000016 */
[----:B------:R-:W-:-:S05]  /*5dd0*/  IMAD.MOV.U32 R6, RZ, RZ, R14 ;  /* 0x000000ffff067224 */ /* 0x000fca00078e000e */
[----:B------:R0:W-:Y:S01]  /*5de0*/  @P5 STG.E.U16 desc[UR4][R6.64+0x20], R22 ;  /* 0x0000201606005986 */ /* 0x0001e2000c101504 */
[----:B------:R-:W-:Y:S05]  /*5df0*/  @!P4 BRA `(.L_x_76) ;  /* 0x000000000008c947 */ /* 0x000fea0003800000 */
[----:B------:R-:W-:Y:S02]  /*5e00*/  ULDC.64 UR4, c[0x0][0x208] ;  /* 0x0000820000047ab9 */ /* 0x000fe40000000a00 */
[----:B------:R2:W5:Y:S03]  /*5e10*/  LDG.E.LTC128B.U16 R17, desc[UR4][R10.64+0x22] ;  /* 0x000022040a117981 */ /* 0x000566000c1e1520 */
.L_x_76:
[----:B------:R-:W-:Y:S05]  /*5e20*/  BSYNC B1 ;  /* 0x0000000000017941 */ /* 0x000fea0003800000 */
.L_x_75:
[----:B------:R-:W4:Y:S01]  /*5e30*/  LDL.LU R23, [R1+0x24] ;  /* 0x0000240001177983 */ /* 0x000f220000300800 */
[----:B0----5:R-:W-:Y:S01]  /*5e40*/  IMAD.U32 R22, R17, 0x10000, RZ ;  /* 0x0001000011167824 */ /* 0x021fe200078e00ff */
[----:B------:R-:W-:Y:S01]  /*5e50*/  ISETP.GT.AND P3, PT, R0, 0x88, P3 ;  /* 0x000000880000780c */ /* 0x000fe20001f64270 */
[----:B------:R-:W-:Y:S01]  /*5e60*/  ULDC.64 UR4, c[0x0][0x208] ;  /* 0x0000820000047ab9 */ /* 0x000fe20000000a00 */
[----:B------:R-:W-:Y:S01]  /*5e70*/  BSSY B1, `(.L_x_77) ;  /* 0x0000008000017945 */ /* 0x000fe20003800000 */
[----:B------:R-:W-:-:S04]  /*5e80*/  FMUL R22, R22, R16 ;  /* 0x0000001016167220 */ /* 0x000fc80000400000 */
[----:B----4-:R-:W-:-:S05]  /*5e90*/  FFMA R22, R23, R2, R22 ;  /* 0x0000000217167223 */ /* 0x010fca0000000016 */
[----:B------:R-:W-:-:S05]  /*5ea0*/  F2FP.BF16.F32.PACK_AB R22, RZ, R22 ;  /* 0x00000016ff16723e */ /* 0x000fca00000010ff */
[----:B------:R0:W-:Y:S01]  /*5eb0*/  @P4 STG.E.U16 desc[UR4][R6.64+0x22], R22 ;  /* 0x0000221606004986 */ /* 0x0001e2000c101504 */
[----:B------:R-:W-:Y:S05]  /*5ec0*/  @!P3 BRA `(.L_x_78) ;  /* 0x000000000008b947 */ /* 0x000fea0003800000 */
[----:B------:R-:W-:Y:S02]  /*5ed0*/  ULDC.64 UR4, c[0x0][0x208] ;  /* 0x0000820000047ab9 */ /* 0x000fe40000000a00 */
[----:B------:R4:W5:Y:S03]  /*5ee0*/  LDG.E.LTC128B.U16 R17, desc[UR4][R8.64+0x20] ;  /* 0x0000200408117981 */ /* 0x000966000c1e1520 */
.L_x_78:
[----:B------:R-:W-:Y:S05]  /*5ef0*/  BSYNC B1 ;  /* 0x0000000000017941 */ /* 0x000fea0003800000 */
.L_x_77:
[----:B0-----:R-:W2:Y:S04]  /*5f00*/  LDL.LU R22, [R1+0x28] ;  /* 0x0000280001167983 */ /* 0x001ea80000300800 */
[----:B------:R-:W3:Y:S04]  /*5f10*/  LDL.LU R224, [R1+0xd4] ;  /* 0x0000d40001e07983 */ /* 0x000ee80000300800 */
[----:B------:R-:W4:Y:S01]  /*5f20*/  LDL.LU R23, [R1+0xc8] ;  /* 0x0000c80001177983 */ /* 0x000f220000300800 */
[----:B-----5:R-:W-:Y:S01]  /*5f30*/  IMAD.U32 R15, R17, 0x10000, RZ ;  /* 0x00010000110f7824 */ /* 0x020fe200078e00ff */
[----:B------:R-:W-:Y:S01]  /*5f40*/  ISETP.GT.AND P2, PT, R0, 0x88, P2 ;  /* 0x000000880000780c */ /* 0x000fe20001744270 */
[----:B------:R-:W-:Y:S01]  /*5f50*/  ULDC.64 UR4, c[0x0][0x208] ;  /* 0x0000820000047ab9 */ /* 0x000fe20000000a00 */
[----:B------:R-:W-:Y:S01]  /*5f60*/  BSSY B1, `(.L_x_79) ;  /* 0x000000a000017945 */ /* 0x000fe20003800000 */
[----:B------:R-:W-:-:S04]  /*5f70*/  FMUL R15, R15, R16 ;  /* 0x000000100f0f7220 */ /* 0x000fc80000400000 */
[----:B--2---:R-:W-:Y:S01]  /*5f80*/  FFMA R22, R22, R2, R15 ;  /* 0x0000000216167223 */ /* 0x004fe2000000000f */
[----:B---3--:R-:W-:-:S04]  /*5f90*/  IADD3 R14, P4, R224, R14, RZ ;  /* 0x0000000ee00e7210 */ /* 0x008fc80007f9e0ff */
[----:B------:R-:W-:Y:S01]  /*5fa0*/  F2FP.BF16.F32.PACK_AB R22, RZ, R22 ;  /* 0x00000016ff16723e */ /* 0x000fe200000010ff */
[----:B----4-:R-:W-:-:S05]  /*5fb0*/  IMAD.X R15, R23, 0x1, R7, P4 ;  /* 0x00000001170f7824 */ /* 0x010fca00020e0607 */
[----:B------:R0:W-:Y:S01]  /*5fc0*/  @P3 STG.E.U16 desc[UR4][R14.64+0x20], R22 ;  /* 0x000020160e003986 */ /* 0x0001e2000c101504 */
[----:B------:R-:W-:Y:S05]  /*5fd0*/  @!P2 BRA `(.L_x_80) ;  /* 0x000000000008a947 */ /* 0x000fea0003800000 */
[----:B------:R-:W-:Y:S02]  /*5fe0*/  ULDC.64 UR4, c[0x0][0x208] ;  /* 0x0000820000047ab9 */ /* 0x000fe40000000a00 */
[----:B------:R2:W5:Y:S03]  /*5ff0*/  LDG.E.LTC128B.U16 R17, desc[UR4][R8.64+0x22] ;  /* 0x0000220408117981 */ /* 0x000566000c1e1520 */
.L_x_80:
[----:B------:R-:W-:Y:S05]  /*6000*/  BSYNC B1 ;  /* 0x0000000000017941 */ /* 0x000fea0003800000 */
.L_x_79:
        /* <DEDUP_REMOVED lines=12> */
.L_x_82:
[----:B------:R-:W-:Y:S05]  /*60d0*/  BSYNC B1 ;  /* 0x0000000000017941 */ /* 0x000fea0003800000 */
.L_x_81:
        /* <DEDUP_REMOVED lines=12> */
.L_x_84:
[----:B------:R-:W-:Y:S05]  /*61a0*/  BSYNC B1 ;  /* 0x0000000000017941 */ /* 0x000fea0003800000 */
.L_x_83:
        /* <DEDUP_REMOVED lines=12> */
.L_x_86:
[----:B------:R-:W-:Y:S05]  /*6270*/  BSYNC B1 ;  /* 0x0000000000017941 */ /* 0x000fea0003800000 */
.L_x_85:
        /* <DEDUP_REMOVED lines=12> */
.L_x_88:
[----:B------:R-:W-:Y:S05]  /*6340*/  BSYNC B1 ;  /* 0x0000000000017941 */ /* 0x000fea0003800000 */
.L_x_87:
        /* <DEDUP_REMOVED lines=13> */
.L_x_90:
[----:B------:R-:W-:Y:S05]  /*6420*/  BSYNC B1 ;  /* 0x0000000000017941 */ /* 0x000fea0003800000 */
.L_x_89:
[----:B------:R-:W3:Y:S01]  /*6430*/  LDL.LU R23, [R1] ;  /* 0x0000000001177983 */ /* 0x000ee20000300800 */
        /* <DEDUP_REMOVED lines=12> */
.L_x_92:
[----:B------:R-:W-:Y:S05]  /*6500*/  BSYNC B1 ;  /* 0x0000000000017941 */ /* 0x000fea0003800000 */
.L_x_91:
        /* <DEDUP_REMOVED lines=12> */
.L_x_94:
[----:B------:R-:W-:Y:S05]  /*65d0*/  BSYNC B1 ;  /* 0x0000000000017941 */ /* 0x000fea0003800000 */
.L_x_93:
        /* <DEDUP_REMOVED lines=12> */
.L_x_96:
[----:B------:R-:W-:Y:S05]  /*66a0*/  BSYNC B1 ;  /* 0x0000000000017941 */ /* 0x000fea0003800000 */
.L_x_95:
        /* <DEDUP_REMOVED lines=13> */
.L_x_98:
[----:B------:R-:W-:Y:S05]  /*6780*/  BSYNC B1 ;  /* 0x0000000000017941 */ /* 0x000fea0003800000 */
.L_x_97:
        /* <DEDUP_REMOVED lines=13> */
.L_x_100:
[----:B------:R-:W-:Y:S05]  /*6860*/  BSYNC B1 ;  /* 0x0000000000017941 */ /* 0x000fea0003800000 */
.L_x_99:
        /* <DEDUP_REMOVED lines=12> */
.L_x_102:
[----:B------:R-:W-:Y:S05]  /*6930*/  BSYNC B1 ;  /* 0x0000000000017941 */ /* 0x000fea0003800000 */
.L_x_101:
        /* <DEDUP_REMOVED lines=12> */
.L_x_104:
[----:B------:R-:W-:Y:S05]  /*6a00*/  BSYNC B1 ;  /* 0x0000000000017941 */ /* 0x000fea0003800000 */
.L_x_103:
        /* <DEDUP_REMOVED lines=12> */
.L_x_106:
[----:B------:R-:W-:Y:S05]  /*6ad0*/  BSYNC B1 ;  /* 0x0000000000017941 */ /* 0x000fea0003800000 */
.L_x_105:
[----:B0----5:R-:W-:Y:S01]  /*6ae0*/  IMAD.U32 R22, R17, 0x10000, RZ ;  /* 0x0001000011167824 */ /* 0x021fe200078e00ff */
[----:B------:R-:W-:Y:S01]  /*6af0*/  ISETP.GT.AND P4, PT, R0, 0x80, P2 ;  /* 0x000000800000780c */ /* 0x000fe20001784270 */
[----:B------:R-:W-:Y:S01]  /*6b00*/  ULDC.64 UR4, c[0x0][0x208] ;  /* 0x0000820000047ab9 */ /* 0x000fe20000000a00 */
[----:B------:R-:W-:Y:S01]  /*6b10*/  BSSY B1, `(.L_x_107) ;  /* 0x0000008000017945 */ /* 0x000fe20003800000 */
[----:B------:R-:W-:-:S04]  /*6b20*/  FMUL R22, R22, R16 ;  /* 0x0000001016167220 */ /* 0x000fc80000400000 */
[----:B------:R-:W-:-:S05]  /*6b30*/  FFMA R22, R216, R2, R22 ;  /* 0x00000002d8167223 */ /* 0x000fca0000000016 */
[----:B------:R-:W-:-:S05]  /*6b40*/  F2FP.BF16.F32.PACK_AB R22, RZ, R22 ;  /* 0x00000016ff16723e */ /* 0x000fca00000010ff */
[----:B------:R0:W-:Y:S01]  /*6b50*/  @P5 STG.E.U16 desc[UR4][R6.64+0x40], R22 ;  /* 0x0000401606005986 */ /* 0x0001e2000c101504 */
[----:B------:R-:W-:Y:S05]  /*6b60*/  @!P4 BRA `(.L_x_108) ;  /* 0x000000000008c947 */ /* 0x000fea0003800000 */
[----:B------:R-:W-:Y:S02]  /*6b70*/  ULDC.64 UR4, c[0x0][0x208] ;  /* 0x0000820000047ab9 */ /* 0x000fe40000000a00 */
[----:B------:R0:W5:Y:S03]  /*6b80*/  LDG.E.LTC128B.U16 R17, desc[UR4][R10.64+0x42] ;  /* 0x000042040a117981 */ /* 0x000166000c1e1520 */
.L_x_108:
[----:B------:R-:W-:Y:S05]  /*6b90*/  BSYNC B1 ;  /* 0x0000000000017941 */ /* 0x000fea0003800000 */
.L_x_107:
        /* <DEDUP_REMOVED lines=11> */
.L_x_110:
[----:B------:R-:W-:Y:S05]  /*6c50*/  BSYNC B1 ;  /* 0x0000000000017941 */ /* 0x000fea0003800000 */
.L_x_109:
        /* <DEDUP_REMOVED lines=11> */
.L_x_112:
[----:B------:R-:W-:Y:S05]  /*6d10*/  BSYNC B1 ;  /* 0x0000000000017941 */ /* 0x000fea0003800000 */
.L_x_111:
[----:B-----5:R-:W-:Y:S01]  /*6d20*/  IMAD.U32 R23, R17, 0x10000, RZ ;  /* 0x0001000011177824 */ /* 0x020fe200078e00ff */
[----:B------:R-:W-:Y:S01]  /*6d30*/  ISETP.GT.AND P3, PT, R0, 0x80, P1 ;  /* 0x000000800000780c */ /* 0x000fe20000f64270 */
[----:B------:R-:W-:Y:S01]  /*6d40*/  ULDC.64 UR4, c[0x0][0x208] ;  /* 0x0000820000047ab9 */ /* 0x000fe20000000a00 */
[----:B------:R-:W-:Y:S01]  /*6d50*/  BSSY B1, `(.L_x_113) ;  /* 0x0000008000017945 */ /* 0x000fe20003800000 */
[----:B0-----:R-:W-:-:S04]  /*6d60*/  FMUL R22, R23, R16 ;  /* 0x0000001017167220 */ /* 0x001fc80000400000 */
[----:B------:R-:W-:-:S05]  /*6d70*/  FFMA R22, R219, R2, R22 ;  /* 0x00000002db167223 */ /* 0x000fca0000000016 */
[----:B------:R-:W-:-:S05]  /*6d80*/  F2FP.BF16.F32.PACK_AB R22, RZ, R22 ;  /* 0x00000016ff16723e */ /* 0x000fca00000010ff */
[----:B------:R0:W-:Y:S01]  /*6d90*/  @P2 STG.E.U16 desc[UR4][R14.64+0x42], R22 ;  /* 0x000042160e002986 */ /* 0x0001e2000c101504 */
[----:B------:R-:W-:Y:S05]  /*6da0*/  @!P3 BRA `(.L_x_114) ;  /* 0x000000000008b947 */ /* 0x000fea0003800000 */
[----:B------:R-:W-:Y:S02]  /*6db0*/  ULDC.64 UR4, c[0x0][0x208] ;  /* 0x0000820000047ab9 */ /* 0x000fe40000000a00 */
[----:B------:R0:W5:Y:S03]  /*6dc0*/  LDG.E.LTC128B.U16 R17, desc[UR4][R10.64+0x50] ;  /* 0x000050040a117981 */ /* 0x000166000c1e1520 */
.L_x_114:
[----:B------:R-:W-:Y:S05]  /*6dd0*/  BSYNC B1 ;  /* 0x0000000000017941 */ /* 0x000fea0003800000 */
.L_x_113:
[----:B-----5:R-:W-:Y:S01]  /*6de0*/  IMAD.U32 R23, R17, 0x10000, RZ ;  /* 0x0001000011177824 */ /* 0x020fe200078e00ff */
        /* <DEDUP_REMOVED lines=10> */
.L_x_116:
[----:B------:R-:W-:Y:S05]  /*6e90*/  BSYNC B1 ;  /* 0x0000000000017941 */ /* 0x000fea0003800000 */
.L_x_115:
        /* <DEDUP_REMOVED lines=11> */
.L_x_118:
[----:B------:R-:W-:Y:S05]  /*6f50*/  BSYNC B1 ;  /* 0x0000000000017941 */ /* 0x000fea0003800000 */
.L_x_117:
        /* <DEDUP_REMOVED lines=11> */
.L_x_120:
[----:B------:R-:W-:Y:S05]  /*7010*/  BSYNC B1 ;  /* 0x0000000000017941 */ /* 0x000fea0003800000 */
.L_x_119:
[----:B0----5:R-:W-:Y:S01]  /*7020*/  IMAD.U32 R23, R17, 0x10000, RZ ;  /* 0x0001000011177824 */ /* 0x021fe200078e00ff */
[----:B------:R-:W-:Y:S01]  /*7030*/  ISETP.GT.AND P3, PT, R3, 0x30, PT ;  /* 0x000000300300780c */ /* 0x000fe20003f64270 */
[----:B------:R-:W-:Y:S01]  /*7040*/  ULDC.64 UR4, c[0x0][0x208] ;  /* 0x0000820000047ab9 */ /* 0x000fe20000000a00 */
[----:B------:R-:W-:Y:S01]  /*7050*/  BSSY B1, `(.L_x_121) ;  /* 0x0000009000017945 */ /* 0x000fe20003800000 */
[----:B------:R-:W-:Y:S01]  /*7060*/  FMUL R22, R23, R16 ;  /* 0x0000001017167220 */ /* 0x000fe20000400000 */
[----:B------:R-:W-:-:S03]  /*7070*/  ISETP.GT.AND P1, PT, R0, RZ, P3 ;  /* 0x000000ff0000720c */ /* 0x000fc60001f24270 */
[----:B------:R-:W-:-:S05]  /*7080*/  FFMA R22, R223, R2, R22 ;  /* 0x00000002df167223 */ /* 0x000fca0000000016 */
[----:B------:R-:W-:-:S05]  /*7090*/  F2FP.BF16.F32.PACK_AB R22, RZ, R22 ;  /* 0x00000016ff16723e */ /* 0x000fca00000010ff */
[----:B------:R0:W-:Y:S01]  /*70a0*/  @P0 STG.E.U16 desc[UR4][R14.64+0x52], R22 ;  /* 0x000052160e000986 */ /* 0x0001e2000c101504 */
[----:B------:R-:W-:Y:S05]  /*70b0*/  @!P1 BRA `(.L_x_122) ;  /* 0x0000000000089947 */ /* 0x000fea0003800000 */
[----:B------:R-:W-:Y:S02]  /*70c0*/  ULDC.64 UR4, c[0x0][0x208] ;  /* 0x0000820000047ab9 */ /* 0x000fe40000000a00 */
[----:B------:R0:W5:Y:S03]  /*70d0*/  LDG.E.LTC128B.U16 R17, desc[UR4][R20.64+0x60] ;  /* 0x0000600414117981 */ /* 0x000166000c1e1520 */
.L_x_122:
[----:B------:R-:W-:Y:S05]  /*70e0*/  BSYNC B1 ;  /* 0x0000000000017941 */ /* 0x000fea0003800000 */
.L_x_121:
[----:B-----5:R-:W-:Y:S01]  /*70f0*/  IMAD.U32 R23, R17, 0x10000, RZ ;  /* 0x0001000011177824 */ /* 0x020fe200078e00ff */
        /* <DEDUP_REMOVED lines=11> */
.L_x_124:
[----:B------:R-:W-:Y:S05]  /*71b0*/  BSYNC B1 ;  /* 0x0000000000017941 */ /* 0x000fea0003800000 */
.L_x_123:
        /* <DEDUP_REMOVED lines=11> */
.L_x_126:
[----:B------:R-:W-:Y:S05]  /*7270*/  BSYNC B1 ;  /* 0x0000000000017941 */ /* 0x000fea0003800000 */
.L_x_125:
        /* <DEDUP_REMOVED lines=11> */
.L_x_128:
[----:B------:R-:W-:Y:S05]  /*7330*/  BSYNC B1 ;  /* 0x0000000000017941 */ /* 0x000fea0003800000 */
.L_x_127:
        /* <DEDUP_REMOVED lines=12> */
.L_x_130:
[----:B------:R-:W-:Y:S05]  /*7400*/  BSYNC B1 ;  /* 0x0000000000017941 */ /* 0x000fea0003800000 */
.L_x_129:
        /* <DEDUP_REMOVED lines=12> */
.L_x_132:
[----:B------:R-:W-:Y:S05]  /*74d0*/  BSYNC B1 ;  /* 0x0000000000017941 */ /* 0x000fea0003800000 */
.L_x_131:
        /* <DEDUP_REMOVED lines=11> */
.L_x_134:
[----:B------:R-:W-:Y:S05]  /*7590*/  BSYNC B1 ;  /* 0x0000000000017941 */ /* 0x000fea0003800000 */
.L_x_133:
        /* <DEDUP_REMOVED lines=11> */
.L_x_136:
[----:B------:R-:W-:Y:S05]  /*7650*/  BSYNC B1 ;  /* 0x0000000000017941 */ /* 0x000fea0003800000 */
.L_x_135:
        /* <DEDUP_REMOVED lines=11> */
.L_x_138:
[----:B------:R-:W-:Y:S05]  /*7710*/  BSYNC B1 ;  /* 0x0000000000017941 */ /* 0x000fea0003800000 */
.L_x_137:
        /* <DEDUP_REMOVED lines=11> */
.L_x_140:
[----:B------:R-:W-:Y:S05]  /*77d0*/  BSYNC B1 ;  /* 0x0000000000017941 */ /* 0x000fea0003800000 */
.L_x_139:
        /* <DEDUP_REMOVED lines=11> */
.L_x_142:
[----:B------:R-:W-:Y:S05]  /*7890*/  BSYNC B1 ;  /* 0x0000000000017941 */ /* 0x000fea0003800000 */
.L_x_141:
        /* <DEDUP_REMOVED lines=11> */
.L_x_144:
[----:B------:R-:W-:Y:S05]  /*7950*/  BSYNC B1 ;  /* 0x0000000000017941 */ /* 0x000fea0003800000 */
.L_x_143:
        /* <DEDUP_REMOVED lines=11> */
.L_x_146:
[----:B------:R-:W-:Y:S05]  /*7a10*/  BSYNC B1 ;  /* 0x0000000000017941 */ /* 0x000fea0003800000 */
.L_x_145:
        /* <DEDUP_REMOVED lines=11> */
.L_x_148:
[----:B------:R-:W-:Y:S05]  /*7ad0*/  BSYNC B1 ;  /* 0x0000000000017941 */ /* 0x000fea0003800000 */
.L_x_147:
        /* <DEDUP_REMOVED lines=11> */
.L_x_150:
[----:B------:R-:W-:Y:S05]  /*7b90*/  BSYNC B1 ;  /* 0x0000000000017941 */ /* 0x000fea0003800000 */
.L_x_149:
        /* <DEDUP_REMOVED lines=11> */
.L_x_152:
[----:B------:R-:W-:Y:S05]  /*7c50*/  BSYNC B1 ;  /* 0x0000000000017941 */ /* 0x000fea0003800000 */
.L_x_151:
        /* <DEDUP_REMOVED lines=12> */
.L_x_154:
[----:B------:R-:W-:Y:S05]  /*7d20*/  BSYNC B1 ;  /* 0x0000000000017941 */ /* 0x000fea0003800000 */
.L_x_153:
        /* <DEDUP_REMOVED lines=12> */
.L_x_156:
[----:B------:R-:W-:Y:S05]  /*7df0*/  BSYNC B1 ;  /* 0x0000000000017941 */ /* 0x000fea0003800000 */
.L_x_155:
        /* <DEDUP_REMOVED lines=11> */
.L_x_158:
[----:B------:R-:W-:Y:S05]  /*7eb0*/  BSYNC B1 ;  /* 0x0000000000017941 */ /* 0x000fea0003800000 */
.L_x_157:
        /* <DEDUP_REMOVED lines=11> */
.L_x_160:
[----:B------:R-:W-:Y:S05]  /*7f70*/  BSYNC B1 ;  /* 0x0000000000017941 */ /* 0x000fea0003800000 */
.L_x_159:
        /* <DEDUP_REMOVED lines=12> */
.L_x_162:
[----:B------:R-:W-:Y:S05]  /*8040*/  BSYNC B1 ;  /* 0x0000000000017941 */ /* 0x000fea0003800000 */
.L_x_161:
        /* <DEDUP_REMOVED lines=12> */
.L_x_164:
[----:B------:R-:W-:Y:S05]  /*8110*/  BSYNC B1 ;  /* 0x0000000000017941 */ /* 0x000fea0003800000 */
.L_x_163:
        /* <DEDUP_REMOVED lines=11> */
.L_x_166:
[----:B------:R-:W-:Y:S05]  /*81d0*/  BSYNC B1 ;  /* 0x0000000000017941 */ /* 0x000fea0003800000 */
.L_x_165:
        /* <DEDUP_REMOVED lines=11> */
.L_x_168:
[----:B------:R-:W-:Y:S05]  /*8290*/  BSYNC B1 ;  /* 0x0000000000017941 */ /* 0x000fea0003800000 */
.L_x_167:
        /* <DEDUP_REMOVED lines=11> */
.L_x_170:
[----:B------:R-:W-:Y:S05]  /*8350*/  BSYNC B1 ;  /* 0x0000000000017941 */ /* 0x000fea0003800000 */
.L_x_169:
        /* <DEDUP_REMOVED lines=11> */
.L_x_172:
[----:B------:R-:W-:Y:S05]  /*8410*/  BSYNC B1 ;  /* 0x0000000000017941 */ /* 0x000fea0003800000 */
.L_x_171:
        /* <DEDUP_REMOVED lines=11> */
.L_x_174:
[----:B------:R-:W-:Y:S05]  /*84d0*/  BSYNC B1 ;  /* 0x0000000000017941 */ /* 0x000fea0003800000 */
.L_x_173:
        /* <DEDUP_REMOVED lines=11> */
.L_x_176:
[----:B------:R-:W-:Y:S05]  /*8590*/  BSYNC B1 ;  /* 0x0000000000017941 */ /* 0x000fea0003800000 */
.L_x_175:
        /* <DEDUP_REMOVED lines=11> */
.L_x_178:
[----:B------:R-:W-:Y:S05]  /*8650*/  BSYNC B1 ;  /* 0x0000000000017941 */ /* 0x000fea0003800000 */
.L_x_177:
        /* <DEDUP_REMOVED lines=11> */
.L_x_180:
[----:B------:R-:W-:Y:S05]  /*8710*/  BSYNC B1 ;  /* 0x0000000000017941 */ /* 0x000fea0003800000 */
.L_x_179:
        /* <DEDUP_REMOVED lines=11> */
.L_x_182:
[----:B------:R-:W-:Y:S05]  /*87d0*/  BSYNC B1 ;  /* 0x0000000000017941 */ /* 0x000fea0003800000 */
.L_x_181:
        /* <DEDUP_REMOVED lines=11> */
.L_x_184:
[----:B------:R-:W-:Y:S05]  /*8890*/  BSYNC B1 ;  /* 0x0000000000017941 */ /* 0x000fea0003800000 */
.L_x_183:
        /* <DEDUP_REMOVED lines=12> */
.L_x_186:
[----:B------:R-:W-:Y:S05]  /*8960*/  BSYNC B1 ;  /* 0x0000000000017941 */ /* 0x000fea0003800000 */
.L_x_185:
        /* <DEDUP_REMOVED lines=12> */
.L_x_188:
[----:B------:R-:W-:Y:S05]  /*8a30*/  BSYNC B1 ;  /* 0x0000000000017941 */ /* 0x000fea0003800000 */
.L_x_187:
        /* <DEDUP_REMOVED lines=11> */
.L_x_190:
[----:B------:R-:W-:Y:S05]  /*8af0*/  BSYNC B1 ;  /* 0x0000000000017941 */ /* 0x000fea0003800000 */
.L_x_189:
        /* <DEDUP_REMOVED lines=11> */
.L_x_192:
[----:B------:R-:W-:Y:S05]  /*8bb0*/  BSYNC B1 ;  /* 0x0000000000017941 */ /* 0x000fea0003800000 */
.L_x_191:
        /* <DEDUP_REMOVED lines=12> */
.L_x_194:
[----:B------:R-:W-:Y:S05]  /*8c80*/  BSYNC B1 ;  /* 0x0000000000017941 */ /* 0x000fea0003800000 */
.L_x_193:
        /* <DEDUP_REMOVED lines=12> */
.L_x_196:
[----:B------:R-:W-:Y:S05]  /*8d50*/  BSYNC B1 ;  /* 0x0000000000017941 */ /* 0x000fea0003800000 */
.L_x_195:
        /* <DEDUP_REMOVED lines=11> */
.L_x_198:
[----:B------:R-:W-:Y:S05]  /*8e10*/  BSYNC B1 ;  /* 0x0000000000017941 */ /* 0x000fea0003800000 */
.L_x_197:
        /* <DEDUP_REMOVED lines=11> */
.L_x_200:
[----:B------:R-:W-:Y:S05]  /*8ed0*/  BSYNC B1 ;  /* 0x0000000000017941 */ /* 0x000fea0003800000 */
.L_x_199:
        /* <DEDUP_REMOVED lines=11> */
.L_x_202:
[----:B------:R-:W-:Y:S05]  /*8f90*/  BSYNC B1 ;  /* 0x0000000000017941 */ /* 0x000fea0003800000 */
.L_x_201:
        /* <DEDUP_REMOVED lines=11> */
.L_x_204:
[----:B------:R-:W-:Y:S05]  /*9050*/  BSYNC B1 ;  /* 0x0000000000017941 */ /* 0x000fea0003800000 */
.L_x_203:
        /* <DEDUP_REMOVED lines=11> */
.L_x_206:
[----:B------:R-:W-:Y:S05]  /*9110*/  BSYNC B1 ;  /* 0x0000000000017941 */ /* 0x000fea0003800000 */
.L_x_205:
        /* <DEDUP_REMOVED lines=11> */
.L_x_208:
[----:B------:R-:W-:Y:S05]  /*91d0*/  BSYNC B1 ;  /* 0x0000000000017941 */ /* 0x000fea0003800000 */
.L_x_207:
        /* <DEDUP_REMOVED lines=11> */
.L_x_210:
[----:B------:R-:W-:Y:S05]  /*9290*/  BSYNC B1 ;  /* 0x0000000000017941 */ /* 0x000fea0003800000 */
.L_x_209:
        /* <DEDUP_REMOVED lines=11> */
.L_x_212:
[----:B------:R-:W-:Y:S05]  /*9350*/  BSYNC B1 ;  /* 0x0000000000017941 */ /* 0x000fea0003800000 */
.L_x_211:
        /* <DEDUP_REMOVED lines=11> */
.L_x_214:
[----:B------:R-:W-:Y:S05]  /*9410*/  BSYNC B1 ;  /* 0x0000000000017941 */ /* 0x000fea0003800000 */
.L_x_213:
        /* <DEDUP_REMOVED lines=11> */
.L_x_216:
[----:B------:R-:W-:Y:S05]  /*94d0*/  BSYNC B1 ;  /* 0x0000000000017941 */ /* 0x000fea0003800000 */
.L_x_215:
        /* <DEDUP_REMOVED lines=12> */
.L_x_218:
[----:B------:R-:W-:Y:S05]  /*95a0*/  BSYNC B1 ;  /* 0x0000000000017941 */ /* 0x000fea0003800000 */
.L_x_217:
        /* <DEDUP_REMOVED lines=12> */
.L_x_220:
[----:B------:R-:W-:Y:S05]  /*9670*/  BSYNC B1 ;  /* 0x0000000000017941 */ /* 0x000fea0003800000 */
.L_x_219:
        /* <DEDUP_REMOVED lines=11> */
.L_x_222:
[----:B------:R-:W-:Y:S05]  /*9730*/  BSYNC B1 ;  /* 0x0000000000017941 */ /* 0x000fea0003800000 */
.L_x_221:
        /* <DEDUP_REMOVED lines=11> */
.L_x_224:
[----:B------:R-:W-:Y:S05]  /*97f0*/  BSYNC B1 ;  /* 0x0000000000017941 */ /* 0x000fea0003800000 */
.L_x_223:
        /* <DEDUP_REMOVED lines=12> */
.L_x_226:
[----:B------:R-:W-:Y:S05]  /*98c0*/  BSYNC B1 ;  /* 0x0000000000017941 */ /* 0x000fea0003800000 */
.L_x_225:
        /* <DEDUP_REMOVED lines=12> */
.L_x_228:
[----:B------:R-:W-:Y:S05]  /*9990*/  BSYNC B1 ;  /* 0x0000000000017941 */ /* 0x000fea0003800000 */
.L_x_227:
        /* <DEDUP_REMOVED lines=11> */
.L_x_230:
[----:B------:R-:W-:Y:S05]  /*9a50*/  BSYNC B1 ;  /* 0x0000000000017941 */ /* 0x000fea0003800000 */
.L_x_229:
        /* <DEDUP_REMOVED lines=11> */
.L_x_232:
[----:B------:R-:W-:Y:S05]  /*9b10*/  BSYNC B1 ;  /* 0x0000000000017941 */ /* 0x000fea0003800000 */
.L_x_231:
        /* <DEDUP_REMOVED lines=11> */
.L_x_234:
[----:B------:R-:W-:Y:S05]  /*9bd0*/  BSYNC B1 ;  /* 0x0000000000017941 */ /* 0x000fea0003800000 */
.L_x_233:
        /* <DEDUP_REMOVED lines=11> */
.L_x_236:
[----:B------:R-:W-:Y:S05]  /*9c90*/  BSYNC B1 ;  /* 0x0000000000017941 */ /* 0x000fea0003800000 */
.L_x_235:
        /* <DEDUP_REMOVED lines=11> */
.L_x_238:
[----:B------:R-:W-:Y:S05]  /*9d50*/  BSYNC B1 ;  /* 0x0000000000017941 */ /* 0x000fea0003800000 */
.L_x_237:
        /* <DEDUP_REMOVED lines=11> */
.L_x_240:
[----:B------:R-:W-:Y:S05]  /*9e10*/  BSYNC B1 ;  /* 0x0000000000017941 */ /* 0x000fea0003800000 */
.L_x_239:
        /* <DEDUP_REMOVED lines=11> */
.L_x_242:
[----:B------:R-:W-:Y:S05]  /*9ed0*/  BSYNC B1 ;  /* 0x0000000000017941 */ /* 0x000fea0003800000 */
.L_x_241:
        /* <DEDUP_REMOVED lines=11> */
.L_x_244:
[----:B------:R-:W-:Y:S05]  /*9f90*/  BSYNC B1 ;  /* 0x0000000000017941 */ /* 0x000fea0003800000 */
.L_x_243:
        /* <DEDUP_REMOVED lines=11> */
.L_x_246:
[----:B------:R-:W-:Y:S05]  /*a050*/  BSYNC B1 ;  /* 0x0000000000017941 */ /* 0x000fea0003800000 */
.L_x_245:
        /* <DEDUP_REMOVED lines=11> */
.L_x_248:
[----:B------:R-:W-:Y:S05]  /*a110*/  BSYNC B1 ;  /* 0x0000000000017941 */ /* 0x000fea0003800000 */
.L_x_247:
        /* <DEDUP_REMOVED lines=12> */
.L_x_250:
[----:B------:R-:W-:Y:S05]  /*a1e0*/  BSYNC B1 ;  /* 0x0000000000017941 */ /* 0x000fea0003800000 */
.L_x_249:
        /* <DEDUP_REMOVED lines=12> */
.L_x_252:
[----:B------:R-:W-:Y:S05]  /*a2b0*/  BSYNC B1 ;  /* 0x0000000000017941 */ /* 0x000fea0003800000 */
.L_x_251:
        /* <DEDUP_REMOVED lines=11> */
.L_x_254:
[----:B------:R-:W-:Y:S05]  /*a370*/  BSYNC B1 ;  /* 0x0000000000017941 */ /* 0x000fea0003800000 */
.L_x_253:
        /* <DEDUP_REMOVED lines=11> */
.L_x_256:
[----:B------:R-:W-:Y:S05]  /*a430*/  BSYNC B1 ;  /* 0x0000000000017941 */ /* 0x000fea0003800000 */
.L_x_255:
        /* <DEDUP_REMOVED lines=12> */
.L_x_258:
[----:B------:R-:W-:Y:S05]  /*a500*/  BSYNC B1 ;  /* 0x0000000000017941 */ /* 0x000fea0003800000 */
.L_x_257:
        /* <DEDUP_REMOVED lines=12> */
.L_x_260:
[----:B------:R-:W-:Y:S05]  /*a5d0*/  BSYNC B1 ;  /* 0x0000000000017941 */ /* 0x000fea0003800000 */
.L_x_259:
        /* <DEDUP_REMOVED lines=11> */
.L_x_262:
[----:B------:R-:W-:Y:S05]  /*a690*/  BSYNC B1 ;  /* 0x0000000000017941 */ /* 0x000fea0003800000 */
.L_x_261:
        /* <DEDUP_REMOVED lines=11> */
.L_x_264:
[----:B------:R-:W-:Y:S05]  /*a750*/  BSYNC B1 ;  /* 0x0000000000017941 */ /* 0x000fea0003800000 */
.L_x_263:
        /* <DEDUP_REMOVED lines=11> */
.L_x_266:
[----:B------:R-:W-:Y:S05]  /*a810*/  BSYNC B1 ;  /* 0x0000000000017941 */ /* 0x000fea0003800000 */
.L_x_265:
        /* <DEDUP_REMOVED lines=11> */
.L_x_268:
[----:B------:R-:W-:Y:S05]  /*a8d0*/  BSYNC B1 ;  /* 0x0000000000017941 */ /* 0x000fea0003800000 */
.L_x_267:
        /* <DEDUP_REMOVED lines=11> */
.L_x_270:
[----:B------:R-:W-:Y:S05]  /*a990*/  BSYNC B1 ;  /* 0x0000000000017941 */ /* 0x000fea0003800000 */
.L_x_269:
        /* <DEDUP_REMOVED lines=11> */
.L_x_272:
[----:B------:R-:W-:Y:S05]  /*aa50*/  BSYNC B1 ;  /* 0x0000000000017941 */ /* 0x000fea0003800000 */
.L_x_271:
        /* <DEDUP_REMOVED lines=11> */
.L_x_274:
[----:B------:R-:W-:Y:S05]  /*ab10*/  BSYNC B1 ;  /* 0x0000000000017941 */ /* 0x000fea0003800000 */
.L_x_273:
        /* <DEDUP_REMOVED lines=11> */
.L_x_276:
[----:B------:R-:W-:Y:S05]  /*abd0*/  BSYNC B1 ;  /* 0x0000000000017941 */ /* 0x000fea0003800000 */
.L_x_275:
        /* <DEDUP_REMOVED lines=11> */
.L_x_278:
[----:B------:R-:W-:Y:S05]  /*ac90*/  BSYNC B1 ;  /* 0x0000000000017941 */ /* 0x000fea0003800000 */
.L_x_277:
        /* <DEDUP_REMOVED lines=11> */
.L_x_280:
[----:B------:R-:W-:Y:S05]  /*ad50*/  BSYNC B1 ;  /* 0x0000000000017941 */ /* 0x000fea0003800000 */
.L_x_279:
        /* <DEDUP_REMOVED lines=12> */
.L_x_282:
[----:B------:R-:W-:Y:S05]  /*ae20*/  BSYNC B1 ;  /* 0x0000000000017941 */ /* 0x000fea0003800000 */
.L_x_281:
        /* <DEDUP_REMOVED lines=12> */
.L_x_284:
[----:B------:R-:W-:Y:S05]  /*aef0*/  BSYNC B1 ;  /* 0x0000000000017941 */ /* 0x000fea0003800000 */
.L_x_283:
        /* <DEDUP_REMOVED lines=11> */
.L_x_286:
[----:B------:R-:W-:Y:S05]  /*afb0*/  BSYNC B1 ;  /* 0x0000000000017941 */ /* 0x000fea0003800000 */
.L_x_285:
        /* <DEDUP_REMOVED lines=11> */
.L_x_288:
[----:B------:R-:W-:Y:S05]  /*b070*/  BSYNC B1 ;  /* 0x0000000000017941 */ /* 0x000fea0003800000 */
.L_x_287:
        /* <DEDUP_REMOVED lines=12> */
.L_x_290:
[----:B------:R-:W-:Y:S05]  /*b140*/  BSYNC B1 ;  /* 0x0000000000017941 */ /* 0x000fea0003800000 */
.L_x_289:
        /* <DEDUP_REMOVED lines=12> */
.L_x_292:
[----:B------:R-:W-:Y:S05]  /*b210*/  BSYNC B1 ;  /* 0x0000000000017941 */ /* 0x000fea0003800000 */
.L_x_291:
        /* <DEDUP_REMOVED lines=11> */
.L_x_294:
[----:B------:R-:W-:Y:S05]  /*b2d0*/  BSYNC B1 ;  /* 0x0000000000017941 */ /* 0x000fea0003800000 */
.L_x_293:
        /* <DEDUP_REMOVED lines=11> */
.L_x_296:
[----:B------:R-:W-:Y:S05]  /*b390*/  BSYNC B1 ;  /* 0x0000000000017941 */ /* 0x000fea0003800000 */
.L_x_295:
        /* <DEDUP_REMOVED lines=11> */
.L_x_298:
[----:B------:R-:W-:Y:S05]  /*b450*/  BSYNC B1 ;  /* 0x0000000000017941 */ /* 0x000fea0003800000 */
.L_x_297:
        /* <DEDUP_REMOVED lines=11> */
.L_x_300:
[----:B------:R-:W-:Y:S05]  /*b510*/  BSYNC B1 ;  /* 0x0000000000017941 */ /* 0x000fea0003800000 */
.L_x_299:
        /* <DEDUP_REMOVED lines=11> */
.L_x_302:
[----:B------:R-:W-:Y:S05]  /*b5d0*/  BSYNC B1 ;  /* 0x0000000000017941 */ /* 0x000fea0003800000 */
.L_x_301:
        /* <DEDUP_REMOVED lines=11> */
.L_x_304:
[----:B------:R-:W-:Y:S05]  /*b690*/  BSYNC B1 ;  /* 0x0000000000017941 */ /* 0x000fea0003800000 */
.L_x_303:
        /* <DEDUP_REMOVED lines=11> */
.L_x_306:
[----:B------:R-:W-:Y:S05]  /*b750*/  BSYNC B1 ;  /* 0x0000000000017941 */ /* 0x000fea0003800000 */
.L_x_305:
        /* <DEDUP_REMOVED lines=11> */
.L_x_308:
[----:B------:R-:W-:Y:S05]  /*b810*/  BSYNC B1 ;  /* 0x0000000000017941 */ /* 0x000fea0003800000 */
.L_x_307:
        /* <DEDUP_REMOVED lines=11> */
.L_x_310:
[----:B------:R-:W-:Y:S05]  /*b8d0*/  BSYNC B1 ;  /* 0x0000000000017941 */ /* 0x000fea0003800000 */
.L_x_309:
        /* <DEDUP_REMOVED lines=11> */
.L_x_312:
[----:B------:R-:W-:Y:S05]  /*b990*/  BSYNC B1 ;  /* 0x0000000000017941 */ /* 0x000fea0003800000 */
.L_x_311:
        /* <DEDUP_REMOVED lines=12> */
.L_x_314:
[----:B------:R-:W-:Y:S05]  /*ba60*/  BSYNC B1 ;  /* 0x0000000000017941 */ /* 0x000fea0003800000 */
.L_x_313:
        /* <DEDUP_REMOVED lines=12> */
.L_x_316:
[----:B------:R-:W-:Y:S05]  /*bb30*/  BSYNC B1 ;  /* 0x0000000000017941 */ /* 0x000fea0003800000 */
.L_x_315:
        /* <DEDUP_REMOVED lines=11> */
.L_x_318:
[----:B------:R-:W-:Y:S05]  /*bbf0*/  BSYNC B1 ;  /* 0x0000000000017941 */ /* 0x000fea0003800000 */
.L_x_317:
        /* <DEDUP_REMOVED lines=11> */
.L_x_320:
[----:B------:R-:W-:Y:S05]  /*bcb0*/  BSYNC B1 ;  /* 0x0000000000017941 */ /* 0x000fea0003800000 */
.L_x_319:
        /* <DEDUP_REMOVED lines=12> */
.L_x_322:
[----:B------:R-:W-:Y:S05]  /*bd80*/  BSYNC B1 ;  /* 0x0000000000017941 */ /* 0x000fea0003800000 */
.L_x_321:
        /* <DEDUP_REMOVED lines=12> */
.L_x_324:
[----:B------:R-:W-:Y:S05]  /*be50*/  BSYNC B1 ;  /* 0x0000000000017941 */ /* 0x000fea0003800000 */
.L_x_323:
        /* <DEDUP_REMOVED lines=11> */
.L_x_326:
[----:B------:R-:W-:Y:S05]  /*bf10*/  BSYNC B1 ;  /* 0x0000000000017941 */ /* 0x000fea0003800000 */
.L_x_325:
        /* <DEDUP_REMOVED lines=11> */
.L_x_328:
[----:B------:R-:W-:Y:S05]  /*bfd0*/  BSYNC B1 ;  /* 0x0000000000017941 */ /* 0x000fea0003800000 */
.L_x_327:
        /* <DEDUP_REMOVED lines=11> */
.L_x_330:
[----:B------:R-:W-:Y:S05]  /*c090*/  BSYNC B1 ;  /* 0x0000000000017941 */ /* 0x000fea0003800000 */
.L_x_329:
        /* <DEDUP_REMOVED lines=11> */
.L_x_332:
[----:B------:R-:W-:Y:S05]  /*c150*/  BSYNC B1 ;  /* 0x0000000000017941 */ /* 0x000fea0003800000 */
.L_x_331:
        /* <DEDUP_REMOVED lines=11> */
.L_x_334:
[----:B------:R-:W-:Y:S05]  /*c210*/  BSYNC B1 ;  /* 0x0000000000017941 */ /* 0x000fea0003800000 */
.L_x_333:
        /* <DEDUP_REMOVED lines=11> */
.L_x_336:
[----:B------:R-:W-:Y:S05]  /*c2d0*/  BSYNC B1 ;  /* 0x0000000000017941 */ /* 0x000fea0003800000 */
.L_x_335:
        /* <DEDUP_REMOVED lines=11> */
.L_x_338:
[----:B------:R-:W-:Y:S05]  /*c390*/  BSYNC B1 ;  /* 0x0000000000017941 */ /* 0x000fea0003800000 */
.L_x_337:
        /* <DEDUP_REMOVED lines=11> */
.L_x_340:
[----:B------:R-:W-:Y:S05]  /*c450*/  BSYNC B1 ;  /* 0x0000000000017941 */ /* 0x000fea0003800000 */
.L_x_339:
        /* <DEDUP_REMOVED lines=11> */
.L_x_342:
[----:B------:R-:W-:Y:S05]  /*c510*/  BSYNC B1 ;  /* 0x0000000000017941 */ /* 0x000fea0003800000 */
.L_x_341:
        /* <DEDUP_REMOVED lines=11> */
.L_x_344:
[----:B------:R-:W-:Y:S05]  /*c5d0*/  BSYNC B1 ;  /* 0x0000000000017941 */ /* 0x000fea0003800000 */
.L_x_343:
        /* <DEDUP_REMOVED lines=12> */
.L_x_346:
[----:B------:R-:W-:Y:S05]  /*c6a0*/  BSYNC B1 ;  /* 0x0000000000017941 */ /* 0x000fea0003800000 */
.L_x_345:
        /* <DEDUP_REMOVED lines=12> */
.L_x_348:
[----:B------:R-:W-:Y:S05]  /*c770*/  BSYNC B1 ;  /* 0x0000000000017941 */ /* 0x000fea0003800000 */
.L_x_347:
        /* <DEDUP_REMOVED lines=11> */
.L_x_350:
[----:B------:R-:W-:Y:S05]  /*c830*/  BSYNC B1 ;  /* 0x0000000000017941 */ /* 0x000fea0003800000 */
.L_x_349:
        /* <DEDUP_REMOVED lines=11> */
.L_x_352:
[----:B------:R-:W-:Y:S05]  /*c8f0*/  BSYNC B1 ;  /* 0x0000000000017941 */ /* 0x000fea0003800000 */
.L_x_351:
        /* <DEDUP_REMOVED lines=12> */
.L_x_354:
[----:B------:R-:W-:Y:S05]  /*c9c0*/  BSYNC B1 ;  /* 0x0000000000017941 */ /* 0x000fea0003800000 */
.L_x_353:
        /* <DEDUP_REMOVED lines=12> */
.L_x_356:
[----:B------:R-:W-:Y:S05]  /*ca90*/  BSYNC B1 ;  /* 0x0000000000017941 */ /* 0x000fea0003800000 */
.L_x_355:
        /* <DEDUP_REMOVED lines=11> */
.L_x_358:
[----:B------:R-:W-:Y:S05]  /*cb50*/  BSYNC B1 ;  /* 0x0000000000017941 */ /* 0x000fea0003800000 */
.L_x_357:
        /* <DEDUP_REMOVED lines=11> */
.L_x_360:
[----:B------:R-:W-:Y:S05]  /*cc10*/  BSYNC B1 ;  /* 0x0000000000017941 */ /* 0x000fea0003800000 */
.L_x_359:
        /* <DEDUP_REMOVED lines=11> */
.L_x_362:
[----:B------:R-:W-:Y:S05]  /*ccd0*/  BSYNC B1 ;  /* 0x0000000000017941 */ /* 0x000fea0003800000 */
.L_x_361:
        /* <DEDUP_REMOVED lines=11> */
.L_x_364:
[----:B------:R-:W-:Y:S05]  /*cd90*/  BSYNC B1 ;  /* 0x0000000000017941 */ /* 0x000fea0003800000 */
.L_x_363:
        /* <DEDUP_REMOVED lines=11> */
.L_x_366:
[----:B------:R-:W-:Y:S05]  /*ce50*/  BSYNC B1 ;  /* 0x0000000000017941 */ /* 0x000fea0003800000 */
.L_x_365:
        /* <DEDUP_REMOVED lines=11> */
.L_x_368:
[----:B------:R-:W-:Y:S05]  /*cf10*/  BSYNC B1 ;  /* 0x0000000000017941 */ /* 0x000fea0003800000 */
.L_x_367:
        /* <DEDUP_REMOVED lines=11> */
.L_x_370:
[----:B------:R-:W-:Y:S05]  /*cfd0*/  BSYNC B1 ;  /* 0x0000000000017941 */ /* 0x000fea0003800000 */
.L_x_369:
        /* <DEDUP_REMOVED lines=11> */
.L_x_372:
[----:B------:R-:W-:Y:S05]  /*d090*/  BSYNC B1 ;  /* 0x0000000000017941 */ /* 0x000fea0003800000 */
.L_x_371:
        /* <DEDUP_REMOVED lines=11> */
.L_x_374:
[----:B------:R-:W-:Y:S05]  /*d150*/  BSYNC B1 ;  /* 0x0000000000017941 */ /* 0x000fea0003800000 */
.L_x_373:
        /* <DEDUP_REMOVED lines=11> */
.L_x_376:
[----:B------:R-:W-:Y:S05]  /*d210*/  BSYNC B1 ;  /* 0x0000000000017941 */ /* 0x000fea0003800000 */
.L_x_375:
        /* <DEDUP_REMOVED lines=12> */
.L_x_378:
[----:B------:R-:W-:Y:S05]  /*d2e0*/  BSYNC B1 ;  /* 0x0000000000017941 */ /* 0x000fea0003800000 */
.L_x_377:
        /* <DEDUP_REMOVED lines=12> */
.L_x_380:
[----:B------:R-:W-:Y:S05]  /*d3b0*/  BSYNC B1 ;  /* 0x0000000000017941 */ /* 0x000fea0003800000 */
.L_x_379:
        /* <DEDUP_REMOVED lines=11> */
.L_x_382:
[----:B------:R-:W-:Y:S05]  /*d470*/  BSYNC B1 ;  /* 0x0000000000017941 */ /* 0x000fea0003800000 */
.L_x_381:
        /* <DEDUP_REMOVED lines=11> */
.L_x_384:
[----:B------:R-:W-:Y:S05]  /*d530*/  BSYNC B1 ;  /* 0x0000000000017941 */ /* 0x000fea0003800000 */
.L_x_383:
        /* <DEDUP_REMOVED lines=12> */
.L_x_386:
[----:B------:R-:W-:Y:S05]  /*d600*/  BSYNC B1 ;  /* 0x0000000000017941 */ /* 0x000fea0003800000 */
.L_x_385:
        /* <DEDUP_REMOVED lines=12> */
.L_x_388:
[----:B------:R-:W-:Y:S05]  /*d6d0*/  BSYNC B1 ;  /* 0x0000000000017941 */ /* 0x000fea0003800000 */
.L_x_387:
        /* <DEDUP_REMOVED lines=11> */
.L_x_390:
[----:B------:R-:W-:Y:S05]  /*d790*/  BSYNC B1 ;  /* 0x0000000000017941 */ /* 0x000fea0003800000 */
.L_x_389:
        /* <DEDUP_REMOVED lines=11> */
.L_x_392:
[----:B------:R-:W-:Y:S05]  /*d850*/  BSYNC B1 ;  /* 0x0000000000017941 */ /* 0x000fea0003800000 */
.L_x_391:
        /* <DEDUP_REMOVED lines=11> */
.L_x_394:
[----:B------:R-:W-:Y:S05]  /*d910*/  BSYNC B1 ;  /* 0x0000000000017941 */ /* 0x000fea0003800000 */
.L_x_393:
        /* <DEDUP_REMOVED lines=11> */
.L_x_396:
[----:B------:R-:W-:Y:S05]  /*d9d0*/  BSYNC B1 ;  /* 0x0000000000017941 */ /* 0x000fea0003800000 */
.L_x_395:
        /* <DEDUP_REMOVED lines=11> */
.L_x_398:
[----:B------:R-:W-:Y:S05]  /*da90*/  BSYNC B1 ;  /* 0x0000000000017941 */ /* 0x000fea0003800000 */
.L_x_397:
        /* <DEDUP_REMOVED lines=11> */
.L_x_400:
[----:B------:R-:W-:Y:S05]  /*db50*/  BSYNC B1 ;  /* 0x0000000000017941 */ /* 0x000fea0003800000 */
.L_x_399:
        /* <DEDUP_REMOVED lines=11> */
.L_x_402:
[----:B------:R-:W-:Y:S05]  /*dc10*/  BSYNC B1 ;  /* 0x0000000000017941 */ /* 0x000fea0003800000 */
.L_x_401:
        /* <DEDUP_REMOVED lines=11> */
.L_x_404:
[----:B------:R-:W-:Y:S05]  /*dcd0*/  BSYNC B1 ;  /* 0x0000000000017941 */ /* 0x000fea0003800000 */
.L_x_403:
        /* <DEDUP_REMOVED lines=11> */
.L_x_406:
[----:B------:R-:W-:Y:S05]  /*dd90*/  BSYNC B1 ;  /* 0x0000000000017941 */ /* 0x000fea0003800000 */
.L_x_405:
        /* <DEDUP_REMOVED lines=11> */
.L_x_408:
[----:B------:R-:W-:Y:S05]  /*de50*/  BSYNC B1 ;  /* 0x0000000000017941 */ /* 0x000fea0003800000 */
.L_x_407:
        /* <DEDUP_REMOVED lines=12> */
.L_x_410:
[----:B------:R-:W-:Y:S05]  /*df20*/  BSYNC B1 ;  /* 0x0000000000017941 */ /* 0x000fea0003800000 */
.L_x_409:
        /* <DEDUP_REMOVED lines=12> */
.L_x_412:
[----:B------:R-:W-:Y:S05]  /*dff0*/  BSYNC B1 ;  /* 0x0000000000017941 */ /* 0x000fea0003800000 */
.L_x_411:
        /* <DEDUP_REMOVED lines=11> */
.L_x_414:
[----:B------:R-:W-:Y:S05]  /*e0b0*/  BSYNC B1 ;  /* 0x0000000000017941 */ /* 0x000fea0003800000 */
.L_x_413:
        /* <DEDUP_REMOVED lines=11> */
.L_x_416:
[----:B------:R-:W-:Y:S05]  /*e170*/  BSYNC B1 ;  /* 0x0000000000017941 */ /* 0x000fea0003800000 */
.L_x_415:
        /* <DEDUP_REMOVED lines=12> */
.L_x_418:
[----:B------:R-:W-:Y:S05]  /*e240*/  BSYNC B1 ;  /* 0x0000000000017941 */ /* 0x000fea0003800000 */
.L_x_417:
        /* <DEDUP_REMOVED lines=12> */
.L_x_420:
[----:B------:R-:W-:Y:S05]  /*e310*/  BSYNC B1 ;  /* 0x0000000000017941 */ /* 0x000fea0003800000 */
.L_x_419:
        /* <DEDUP_REMOVED lines=11> */
.L_x_422:
[----:B------:R-:W-:Y:S05]  /*e3d0*/  BSYNC B1 ;  /* 0x0000000000017941 */ /* 0x000fea0003800000 */
.L_x_421:
        /* <DEDUP_REMOVED lines=11> */
.L_x_424:
[----:B------:R-:W-:Y:S05]  /*e490*/  BSYNC B1 ;  /* 0x0000000000017941 */ /* 0x000fea0003800000 */
.L_x_423:
        /* <DEDUP_REMOVED lines=11> */
.L_x_426:
[----:B------:R-:W-:Y:S05]  /*e550*/  BSYNC B1 ;  /* 0x0000000000017941 */ /* 0x000fea0003800000 */
.L_x_425:
        /* <DEDUP_REMOVED lines=11> */
.L_x_428:
[----:B------:R-:W-:Y:S05]  /*e610*/  BSYNC B1 ;  /* 0x0000000000017941 */ /* 0x000fea0003800000 */
.L_x_427:
        /* <DEDUP_REMOVED lines=11> */
.L_x_430:
[----:B------:R-:W-:Y:S05]  /*e6d0*/  BSYNC B1 ;  /* 0x0000000000017941 */ /* 0x000fea0003800000 */
.L_x_429:
        /* <DEDUP_REMOVED lines=11> */
.L_x_432:
[----:B------:R-:W-:Y:S05]  /*e790*/  BSYNC B1 ;  /* 0x0000000000017941 */ /* 0x000fea0003800000 */
.L_x_431:
        /* <DEDUP_REMOVED lines=11> */
.L_x_434:
[----:B------:R-:W-:Y:S05]  /*e850*/  BSYNC B1 ;  /* 0x0000000000017941 */ /* 0x000fea0003800000 */
.L_x_433:
        /* <DEDUP_REMOVED lines=11> */
.L_x_436:
[----:B------:R-:W-:Y:S05]  /*e910*/  BSYNC B1 ;  /* 0x0000000000017941 */ /* 0x000fea0003800000 */
.L_x_435:
        /* <DEDUP_REMOVED lines=11> */
.L_x_438:
[----:B------:R-:W-:Y:S05]  /*e9d0*/  BSYNC B1 ;  /* 0x0000000000017941 */ /* 0x000fea0003800000 */
.L_x_437:
        /* <DEDUP_REMOVED lines=11> */
.L_x_440:
[----:B------:R-:W-:Y:S05]  /*ea90*/  BSYNC B1 ;  /* 0x0000000000017941 */ /* 0x000fea0003800000 */
.L_x_439:
        /* <DEDUP_REMOVED lines=12> */
.L_x_442:
[----:B------:R-:W-:Y:S05]  /*eb60*/  BSYNC B1 ;  /* 0x0000000000017941 */ /* 0x000fea0003800000 */
.L_x_441:
        /* <DEDUP_REMOVED lines=12> */
.L_x_444:
[----:B------:R-:W-:Y:S05]  /*ec30*/  BSYNC B1 ;  /* 0x0000000000017941 */ /* 0x000fea0003800000 */
.L_x_443:
        /* <DEDUP_REMOVED lines=11> */
.L_x_446:
[----:B------:R-:W-:Y:S05]  /*ecf0*/  BSYNC B1 ;  /* 0x0000000000017941 */ /* 0x000fea0003800000 */
.L_x_445:
        /* <DEDUP_REMOVED lines=11> */
.L_x_448:
[----:B------:R-:W-:Y:S05]  /*edb0*/  BSYNC B1 ;  /* 0x0000000000017941 */ /* 0x000fea0003800000 */
.L_x_447:
        /* <DEDUP_REMOVED lines=12> */
.L_x_450:
[----:B------:R-:W-:Y:S05]  /*ee80*/  BSYNC B1 ;  /* 0x0000000000017941 */ /* 0x000fea0003800000 */
.L_x_449:
        /* <DEDUP_REMOVED lines=12> */
.L_x_452:
[----:B------:R-:W-:Y:S05]  /*ef50*/  BSYNC B1 ;  /* 0x0000000000017941 */ /* 0x000fea0003800000 */
.L_x_451:
        /* <DEDUP_REMOVED lines=11> */
.L_x_454:
[----:B------:R-:W-:Y:S05]  /*f010*/  BSYNC B1 ;  /* 0x0000000000017941 */ /* 0x000fea0003800000 */
.L_x_453:
        /* <DEDUP_REMOVED lines=11> */
.L_x_456:
[----:B------:R-:W-:Y:S05]  /*f0d0*/  BSYNC B1 ;  /* 0x0000000000017941 */ /* 0x000fea0003800000 */
.L_x_455:
        /* <DEDUP_REMOVED lines=11> */
.L_x_458:
[----:B------:R-:W-:Y:S05]  /*f190*/  BSYNC B1 ;  /* 0x0000000000017941 */ /* 0x000fea0003800000 */
.L_x_457:
        /* <DEDUP_REMOVED lines=11> */
.L_x_460:
[----:B------:R-:W-:Y:S05]  /*f250*/  BSYNC B1 ;  /* 0x0000000000017941 */ /* 0x000fea0003800000 */
.L_x_459:
        /* <DEDUP_REMOVED lines=11> */
.L_x_462:
[----:B------:R-:W-:Y:S05]  /*f310*/  BSYNC B1 ;  /* 0x0000000000017941 */ /* 0x000fea0003800000 */
.L_x_461:
        /* <DEDUP_REMOVED lines=11> */
.L_x_464:
[----:B------:R-:W-:Y:S05]  /*f3d0*/  BSYNC B1 ;  /* 0x0000000000017941 */ /* 0x000fea0003800000 */
.L_x_463:
        /* <DEDUP_REMOVED lines=11> */
.L_x_466:
[----:B------:R-:W-:Y:S05]  /*f490*/  BSYNC B1 ;  /* 0x0000000000017941 */ /* 0x000fea0003800000 */
.L_x_465:
        /* <DEDUP_REMOVED lines=11> */
.L_x_468:
[----:B------:R-:W-:Y:S05]  /*f550*/  BSYNC B1 ;  /* 0x0000000000017941 */ /* 0x000fea0003800000 */
.L_x_467:
        /* <DEDUP_REMOVED lines=11> */
.L_x_470:
[----:B------:R-:W-:Y:S05]  /*f610*/  BSYNC B1 ;  /* 0x0000000000017941 */ /* 0x000fea0003800000 */
.L_x_469:
        /* <DEDUP_REMOVED lines=11> */
.L_x_472:
[----:B------:R-:W-:Y:S05]  /*f6d0*/  BSYNC B1 ;  /* 0x0000000000017941 */ /* 0x000fea0003800000 */
.L_x_471:
        /* <DEDUP_REMOVED lines=12> */
.L_x_474:
[----:B------:R-:W-:Y:S05]  /*f7a0*/  BSYNC B1 ;  /* 0x0000000000017941 */ /* 0x000fea0003800000 */
.L_x_473:
        /* <DEDUP_REMOVED lines=12> */
.L_x_476:
[----:B------:R-:W-:Y:S05]  /*f870*/  BSYNC B1 ;  /* 0x0000000000017941 */ /* 0x000fea0003800000 */
.L_x_475:
        /* <DEDUP_REMOVED lines=11> */
.L_x_478:
[----:B------:R-:W-:Y:S05]  /*f930*/  BSYNC B1 ;  /* 0x0000000000017941 */ /* 0x000fea0003800000 */
.L_x_477:
        /* <DEDUP_REMOVED lines=11> */
.L_x_480:
[----:B------:R-:W-:Y:S05]  /*f9f0*/  BSYNC B1 ;  /* 0x0000000000017941 */ /* 0x000fea0003800000 */
.L_x_479:
        /* <DEDUP_REMOVED lines=12> */
.L_x_482:
[----:B------:R-:W-:Y:S05]  /*fac0*/  BSYNC B1 ;  /* 0x0000000000017941 */ /* 0x000fea0003800000 */
.L_x_481:
        /* <DEDUP_REMOVED lines=12> */
.L_x_484:
[----:B------:R-:W-:Y:S05]  /*fb90*/  BSYNC B1 ;  /* 0x0000000000017941 */ /* 0x000fea0003800000 */
.L_x_483:
        /* <DEDUP_REMOVED lines=11> */
.L_x_486:
[----:B------:R-:W-:Y:S05]  /*fc50*/  BSYNC B1 ;  /* 0x0000000000017941 */ /* 0x000fea0003800000 */
.L_x_485:
        /* <DEDUP_REMOVED lines=11> */
.L_x_488:
[----:B------:R-:W-:Y:S05]  /*fd10*/  BSYNC B1 ;  /* 0x0000000000017941 */ /* 0x000fea0003800000 */
.L_x_487:
        /* <DEDUP_REMOVED lines=11> */
.L_x_490:
[----:B------:R-:W-:Y:S05]  /*fdd0*/  BSYNC B1 ;  /* 0x0000000000017941 */ /* 0x000fea0003800000 */
.L_x_489:
        /* <DEDUP_REMOVED lines=11> */
.L_x_492:
[----:B------:R-:W-:Y:S05]  /*fe90*/  BSYNC B1 ;  /* 0x0000000000017941 */ /* 0x000fea0003800000 */
.L_x_491:
        /* <DEDUP_REMOVED lines=11> */
.L_x_494:
[----:B------:R-:W-:Y:S05]  /*ff50*/  BSYNC B1 ;  /* 0x0000000000017941 */ /* 0x000fea0003800000 */
.L_x_493:
        /* <DEDUP_REMOVED lines=11> */
.L_x_496:
[----:B------:R-:W-:Y:S05]  /*10010*/  BSYNC B1 ;  /* 0x0000000000017941 */ /* 0x000fea0003800000 */
.L_x_495:
        /* <DEDUP_REMOVED lines=11> */
.L_x_498:
[----:B------:R-:W-:Y:S05]  /*100d0*/  BSYNC B1 ;  /* 0x0000000000017941 */ /* 0x000fea0003800000 */
.L_x_497:
        /* <DEDUP_REMOVED lines=11> */
.L_x_500:
[----:B------:R-:W-:Y:S05]  /*10190*/  BSYNC B1 ;  /* 0x0000000000017941 */ /* 0x000fea0003800000 */
.L_x_499:
        /* <DEDUP_REMOVED lines=11> */
.L_x_502:
[----:B------:R-:W-:Y:S05]  /*10250*/  BSYNC B1 ;  /* 0x0000000000017941 */ /* 0x000fea0003800000 */
.L_x_501:
        /* <DEDUP_REMOVED lines=11> */
.L_x_504:
[----:B------:R-:W-:Y:S05]  /*10310*/  BSYNC B1 ;  /* 0x0000000000017941 */ /* 0x000fea0003800000 */
.L_x_503:
[----:B------:R-:W-:Y:S05]  /*10320*/  @!P0 BRA `(.L_x_505) ;  /* 0x00000044000c8947 */ /* 0x000fea0003800000 */
[----:B-----5:R-:W-:Y:S01]  /*10330*/  IMAD.U32 R17, R17, 0x10000, RZ ;  /* 0x0001000011117824 */ /* 0x020fe200078e00ff */
[----:B------:R-:W-:-:S03]  /*10340*/  ULDC.64 UR4, c[0x0][0x208] ;  /* 0x0000820000047ab9 */ /* 0x000fc60000000a00 */
[----:B------:R-:W-:-:S04]  /*10350*/  FMUL R0, R17, R16 ;  /* 0x0000001011007220 */ /* 0x000fc80000400000 */
[----:B------:R-:W-:-:S05]  /*10360*/  FFMA R0, R31, R2, R0 ;  /* 0x000000021f007223 */ /* 0x000fca0000000000 */
[----:B------:R-:W-:-:S05]  /*10370*/  F2FP.BF16.F32.PACK_AB R0, RZ, R0 ;  /* 0x00000000ff00723e */ /* 0x000fca00000010ff */
[----:B------:R0:W-:Y:S01]  /*10380*/  STG.E.U16 desc[UR4][R14.64+0x1d2], R0 ;  /* 0x0001d2000e007986 */ /* 0x0001e2000c101504 */
[----:B------:R-:W-:Y:S05]  /*10390*/  BRA `(.L_x_505) ;  /* 0x0000004000f07947 */ /* 0x000fea0003800000 */
.L_x_30:
[----:B------:R-:W2:Y:S01]  /*103a0*/  LDL.LU R9, [R1+0x84] ;  /* 0x0000840001097983 */ /* 0x000ea20000300800 */
[----:B------:R-:W-:-:S03]  /*103b0*/  ULDC.64 UR4, c[0x0][0x5c0] ;  /* 0x0001700000047ab9 */ /* 0x000fc60000000a00 */
[----:B------:R-:W3:Y:S04]  /*103c0*/  LDL.LU R15, [R1+0x88] ;  /* 0x00008800010f7983 */ /* 0x000ee80000300800 */
[----:B------:R-:W4:Y:S04]  /*103d0*/  LDL.LU R14, [R1+0x8c] ;  /* 0x00008c00010e7983 */ /* 0x000f280000300800 */
[----:B------:R-:W5:Y:S04]  /*103e0*/  LDL.LU R8, [R1+0x80] ;  /* 0x0000800001087983 */ /* 0x000f680000300800 */
[----:B------:R-:W5:Y:S04]  /*103f0*/  LDL.LU R13, [R1+0x90] ;  /* 0x00009000010d7983 */ /* 0x000f680000300800 */
[----:B------:R-:W5:Y:S04]  /*10400*/  LDL.LU R12, [R1+0x94] ;  /* 0x00009400010c7983 */ /* 0x000f680000300800 */
[----:B------:R-:W5:Y:S04]  /*10410*/  LDL.LU R21, [R1+0x98] ;  /* 0x0000980001157983 */ /* 0x000f680000300800 */
[----:B------:R-:W5:Y:S01]  /*10420*/  LDL.LU R20, [R1+0x9c] ;  /* 0x00009c0001147983 */ /* 0x000f620000300800 */
[----:B------:R-:W-:Y:S01]  /*10430*/  LEA R4, P2, R18, UR4, 0x1 ;  /* 0x0000000412047c11 */ /* 0x000fe2000f8408ff */
[----:B------:R-:W-:-:S03]  /*10440*/  ULDC.64 UR6, c[0x0][0x208] ;  /* 0x0000820000067ab9 */ /* 0x000fc60000000a00 */
[----:B------:R-:W-:Y:S02]  /*10450*/  LEA.HI.X R5, R18, UR5, R22, 0x1, P2 ;  /* 0x0000000512057c11 */ /* 0x000fe400090f0c16 */
[----:B------:R-:W5:Y:S01]  /*10460*/  LDL.LU R18, [R1+0x60] ;  /* 0x0000600001127983 */ /* 0x000f620000300800 */
[----:B------:R-:W-:-:S03]  /*10470*/  ISETP.GT.AND P2, PT, R3, 0x1, PT ;  /* 0x000000010300780c */ /* 0x000fc60003f44270 */
[----:B------:R-:W5:Y:S01]  /*10480*/  LDL.LU R22, [R1+0x64] ;  /* 0x0000640001167983 */ /* 0x000f620000300800 */
[----:B------:R-:W-:-:S03]  /*10490*/  ISETP.GT.AND P3, PT, R0, RZ, P2 ;  /* 0x000000ff0000720c */ /* 0x000fc60001764270 */
[----:B------:R-:W5:Y:S04]  /*104a0*/  LDL.LU R227, [R1+0x68] ;  /* 0x0000680001e37983 */ /* 0x000f680000300800 */
[----:B------:R-:W5:Y:S04]  /*104b0*/  LDL.LU R226, [R1+0x6c] ;  /* 0x00006c0001e27983 */ /* 0x000f680000300800 */
[----:B------:R-:W5:Y:S04]  /*104c0*/  LDL.LU R225, [R1+0x70] ;  /* 0x0000700001e17983 */ /* 0x000f680000300800 */
[----:B------:R-:W5:Y:S04]  /*104d0*/  LDL.LU R224, [R1+0x74] ;  /* 0x0000740001e07983 */ /* 0x000f680000300800 */
[----:B------:R-:W5:Y:S01]  /*104e0*/  LDL.LU R23, [R1+0x78] ;  /* 0x0000780001177983 */ /* 0x000f620000300800 */
[----:B------:R-:W-:-:S02]  /*104f0*/  IMAD.SHL.U32 R19, R6, 0x10, RZ ;  /* 0x0000001006137824 */ /* 0x000fc400078e00ff */
[-C--:B--2---:R-:W-:Y:S01]  /*10500*/  FMUL R9, R9, R2.reuse ;  /* 0x0000000209097220 */ /* 0x084fe20000400000 */
[----:B---3--:R-:W-:-:S04]  /*10510*/  FMUL R15, R15, R2 ;  /* 0x000000020f0f7220 */ /* 0x008fc80000400000 */
[----:B------:R-:W-:Y:S01]  /*10520*/  F2FP.BF16.F32.PACK_AB R9, RZ, R9 ;  /* 0x00000009ff09723e */ /* 0x000fe200000010ff */
[----:B----4-:R-:W-:-:S03]  /*10530*/  FMUL R14, R14, R2 ;  /* 0x000000020e0e7220 */ /* 0x010fc60000400000 */
[----:B------:R-:W-:Y:S02]  /*10540*/  PRMT R10, R9, 0x7610, R10 ;  /* 0x00007610090a7816 */ /* 0x000fe4000000000a */
[----:B------:R-:W-:Y:S01]  /*10550*/  F2FP.BF16.F32.PACK_AB R15, RZ, R15 ;  /* 0x0000000fff0f723e */ /* 0x000fe200000010ff */
[----:B-----5:R-:W-:Y:S01]  /*10560*/  FMUL R8, R8, R2 ;  /* 0x0000000208087220 */ /* 0x020fe20000400000 */
[----:B------:R-:W-:Y:S01]  /*10570*/  F2FP.BF16.F32.PACK_AB R14, RZ, R14 ;  /* 0x0000000eff0e723e */ /* 0x000fe200000010ff */
[----:B------:R-:W-:-:S03]  /*10580*/  FMUL R13, R13, R2 ;  /* 0x000000020d0d7220 */ /* 0x000fc60000400000 */
[----:B------:R-:W-:Y:S01]  /*10590*/  F2FP.BF16.F32.PACK_AB R8, RZ, R8 ;  /* 0x00000008ff08723e */ /* 0x000fe200000010ff */
[----:B------:R-:W-:-:S03]  /*105a0*/  FMUL R12, R12, R2 ;  /* 0x000000020c0c7220 */ /* 0x000fc60000400000 */
[----:B------:R-:W-:Y:S01]  /*105b0*/  PRMT R11, R8, 0x7610, R11 ;  /* 0x00007610080b7816 */ /* 0x000fe2000000000b */
[-C--:B------:R-:W-:Y:S01]  /*105c0*/  FMUL R9, R21, R2.reuse ;  /* 0x0000000215097220 */ /* 0x080fe20000400000 */
[----:B------:R0:W-:Y:S01]  /*105d0*/  @P3 STG.E.U16 desc[UR6][R4.64+0x2], R10 ;  /* 0x0000020a04003986 */ /* 0x0001e2000c101506 */
[----:B------:R-:W-:Y:S01]  /*105e0*/  F2FP.BF16.F32.PACK_AB R13, RZ, R13 ;  /* 0x0000000dff0d723e */ /* 0x000fe200000010ff */
[----:B------:R-:W-:Y:S02]  /*105f0*/  FMUL R8, R20, R2 ;  /* 0x0000000214087220 */ /* 0x000fe40000400000 */
[----:B------:R-:W2:Y:S01]  /*10600*/  LDL.LU R21, [R1+0x7c] ;  /* 0x00007c0001157983 */ /* 0x000ea20000300800 */
[----:B------:R-:W-:Y:S02]  /*10610*/  SHF.L.U64.HI R20, R6, 0x4, R7 ;  /* 0x0000000406147819 */ /* 0x000fe40000010207 */
[----:B------:R-:W-:Y:S01]  /*10620*/  F2FP.BF16.F32.PACK_AB R12, RZ, R12 ;  /* 0x0000000cff0c723e */ /* 0x000fe200000010ff */
[----:B------:R1:W-:Y:S01]  /*10630*/  @P1 STG.E.U16 desc[UR6][R4.64], R11 ;  /* 0x0000000b04001986 */ /* 0x0003e2000c101506 */
[----:B------:R-:W-:-:S02]  /*10640*/  ISETP.GT.AND P3, PT, R0, 0x8, P0 ;  /* 0x000000080000780c */ /* 0x000fc40000764270 */
[----:B0-----:R-:W-:-:S05]  /*10650*/  IADD3 R10, P1, R19, R4, RZ ;  /* 0x00000004130a7210 */ /* 0x001fca0007f3e0ff */
[----:B-1----:R-:W-:Y:S01]  /*10660*/  IMAD.X R11, R20, 0x1, R5, P1 ;  /* 0x00000001140b7824 */ /* 0x002fe200008e0605 */
[----:B------:R-:W-:-:S05]  /*10670*/  ISETP.GT.AND P1, PT, R0, 0x8, P2 ;  /* 0x000000080000780c */ /* 0x000fca0001724270 */
[----:B------:R-:W-:Y:S01]  /*10680*/  @P3 STG.E.U16 desc[UR6][R10.64], R15 ;  /* 0x0000000f0a003986 */ /* 0x000fe2000c101506 */
[----:B------:R-:W-:-:S07]  /*10690*/  ISETP.GT.AND P3, PT, R3, 0x8, PT ;  /* 0x000000080300780c */ /* 0x000fce0003f64270 */
[----:B------:R-:W-:Y:S01]  /*106a0*/  @P1 STG.E.U16 desc[UR6][R10.64+0x2], R14 ;  /* 0x0000020e0a001986 */ /* 0x000fe2000c101506 */
[----:B------:R-:W-:-:S13]  /*106b0*/  ISETP.GT.AND P1, PT, R0, RZ, P3 ;  /* 0x000000ff0000720c */ /* 0x000fda0001f24270 */
[----:B------:R-:W-:Y:S01]  /*106c0*/  @P1 STG.E.U16 desc[UR6][R4.64+0x10], R13 ;  /* 0x0000100d04001986 */ /* 0x000fe2000c101506 */
[----:B------:R-:W-:-:S04]  /*106d0*/  ISETP.GT.AND P1, PT, R3, 0x9, PT ;  /* 0x000000090300780c */ /* 0x000fc80003f24270 */
[C---:B------:R-:W-:Y:S02]  /*106e0*/  ISETP.GT.AND P4, PT, R0.reuse, RZ, P1 ;  /* 0x000000ff0000720c */ /* 0x040fe40000f84270 */
[----:B------:R-:W-:Y:S02]  /*106f0*/  ISETP.GT.AND P5, PT, R0, 0x8, P1 ;  /* 0x000000080000780c */ /* 0x000fe40000fa4270 */
[----:B------:R-:W-:-:S09]  /*10700*/  F2FP.BF16.F32.PACK_AB R9, RZ, R9 ;  /* 0x00000009ff09723e */ /* 0x000fd200000010ff */
[----:B------:R0:W-:Y:S01]  /*10710*/  @P4 STG.E.U16 desc[UR6][R4.64+0x12], R12 ;  /* 0x0000120c04004986 */ /* 0x0001e2000c101506 */
[----:B------:R-:W-:Y:S02]  /*10720*/  ISETP.GT.AND P4, PT, R0, 0x8, P3 ;  /* 0x000000080000780c */ /* 0x000fe40001f84270 */
[----:B------:R-:W-:-:S05]  /*10730*/  F2FP.BF16.F32.PACK_AB R8, RZ, R8 ;  /* 0x00000008ff08723e */ /* 0x000fca00000010ff */
[----:B------:R-:W-:Y:S06]  /*10740*/  @P5 STG.E.U16 desc[UR6][R10.64+0x12], R8 ;  /* 0x000012080a005986 */ /* 0x000fec000c101506 */
[----:B------:R1:W-:Y:S01]  /*10750*/  @P4 STG.E.U16 desc[UR6][R10.64+0x10], R9 ;  /* 0x000010090a004986 */ /* 0x0003e2000c101506 */
[----:B------:R-:W-:Y:S01]  /*10760*/  ISETP.GT.AND P4, PT, R0, 0x80, P0 ;  /* 0x000000800000780c */ /* 0x000fe20000784270 */
[----:B0-----:R-:W-:Y:S01]  /*10770*/  FMUL R12, R18, R2 ;  /* 0x00000002120c7220 */ /* 0x001fe20000400000 */
[----:B------:R-:W-:-:S04]  /*10780*/  IMAD R18, R7, 0xf0, RZ ;  /* 0x000000f007127824 */ /* 0x000fc800078e02ff */
[----:B------:R-:W-:Y:S01]  /*10790*/  F2FP.BF16.F32.PACK_AB R12, RZ, R12 ;  /* 0x0000000cff0c723e */ /* 0x000fe200000010ff */
[----:B-1----:R-:W-:-:S04]  /*107a0*/  IMAD.WIDE.U32 R8, R6, 0xf0, R10 ;  /* 0x000000f006087825 */ /* 0x002fc800078e000a */
[----:B------:R-:W-:Y:S02]  /*107b0*/  IMAD.IADD R9, R18, 0x1, R9 ;  /* 0x0000000112097824 */ /* 0x000fe400078e0209 */
[----:B------:R-:W-:-:S03]  /*107c0*/  FMUL R7, R22, R2 ;  /* 0x0000000216077220 */ /* 0x000fc60000400000 */
[----:B------:R0:W-:Y:S01]  /*107d0*/  @P4 STG.E.U16 desc[UR6][R8.64], R12 ;  /* 0x0000000c08004986 */ /* 0x0001e2000c101506 */
[C---:B------:R-:W-:Y:S02]  /*107e0*/  ISETP.GT.AND P4, PT, R0.reuse, 0x80, P2 ;  /* 0x000000800000780c */ /* 0x040fe40001784270 */
[----:B------:R-:W-:Y:S02]  /*107f0*/  F2FP.BF16.F32.PACK_AB R7, RZ, R7 ;  /* 0x00000007ff07723e */ /* 0x000fe400000010ff */
[----:B------:R-:W-:-:S09]  /*10800*/  ISETP.GT.AND P0, PT, R0, 0x88, P0 ;  /* 0x000000880000780c */ /* 0x000fd20000704270 */
[----:B------:R1:W-:Y:S01]  /*10810*/  @P4 STG.E.U16 desc[UR6][R8.64+0x2], R7 ;  /* 0x0000020708004986 */ /* 0x0003e2000c101506 */
[----:B0-----:R-:W-:Y:S01]  /*10820*/  IADD3 R12, P4, R19, R8, RZ ;  /* 0x00000008130c7210 */ /* 0x001fe20007f9e0ff */
[----:B-1----:R-:W-:-:S04]  /*10830*/  FMUL R7, R227, R2 ;  /* 0x00000002e3077220 */ /* 0x002fc80000400000 */
[----:B------:R-:W-:Y:S01]  /*10840*/  IMAD.X R13, R20, 0x1, R9, P4 ;  /* 0x00000001140d7824 */ /* 0x000fe200020e0609 */
[----:B------:R-:W-:-:S04]  /*10850*/  F2FP.BF16.F32.PACK_AB R7, RZ, R7 ;  /* 0x00000007ff07723e */ /* 0x000fc800000010ff */
[----:B------:R-:W-:Y:S02]  /*10860*/  PRMT R17, R7, 0x7610, R17 ;  /* 0x0000761007117816 */ /* 0x000fe40000000011 */
[----:B------:R-:W-:-:S03]  /*10870*/  ISETP.GT.AND P2, PT, R0, 0x88, P2 ;  /* 0x000000880000780c */ /* 0x000fc60001744270 */
[----:B------:R-:W-:Y:S01]  /*10880*/  @P0 STG.E.U16 desc[UR6][R12.64], R17 ;  /* 0x000000110c000986 */ /* 0x000fe2000c101506 */
[----:B------:R-:W-:Y:S01]  /*10890*/  ISETP.GT.AND P0, PT, R0, 0x80, P3 ;  /* 0x000000800000780c */ /* 0x000fe20001f04270 */
[-C--:B------:R-:W-:Y:S01]  /*108a0*/  FMUL R14, R226, R2.reuse ;  /* 0x00000002e20e7220 */ /* 0x080fe20000400000 */
[----:B------:R-:W-:-:S04]  /*108b0*/  FMUL R15, R225, R2 ;  /* 0x00000002e10f7220 */ /* 0x000fc80000400000 */
[----:B------:R-:W-:Y:S02]  /*108c0*/  F2FP.BF16.F32.PACK_AB R14, RZ, R14 ;  /* 0x0000000eff0e723e */ /* 0x000fe400000010ff */
[----:B------:R-:W-:-:S03]  /*108d0*/  F2FP.BF16.F32.PACK_AB R7, RZ, R15 ;  /* 0x0000000fff07723e */ /* 0x000fc600000010ff */
[----:B------:R0:W-:Y:S04]  /*108e0*/  @P2 STG.E.U16 desc[UR6][R12.64+0x2], R14 ;  /* 0x0000020e0c002986 */ /* 0x0001e8000c101506 */
[----:B------:R1:W-:Y:S01]  /*108f0*/  @P0 STG.E.U16 desc[UR6][R8.64+0x10], R7 ;  /* 0x0000100708000986 */ /* 0x0003e2000c101506 */
[C---:B------:R-:W-:Y:S02]  /*10900*/  ISETP.GT.AND P0, PT, R0.reuse, 0x80, P1 ;  /* 0x000000800000780c */ /* 0x040fe40000f04270 */
[----:B------:R-:W-:Y:S01]  /*10910*/  ISETP.GT.AND P3, PT, R0, 0x88, P3 ;  /* 0x000000880000780c */ /* 0x000fe20001f64270 */
[----:B0-----:R-:W3:Y:S01]  /*10920*/  LDL.LU R14, [R1+0x50] ;  /* 0x00005000010e7983 */ /* 0x001ee20000300800 */
[----:B-1----:R-:W-:-:S05]  /*10930*/  FMUL R7, R224, R2 ;  /* 0x00000002e0077220 */ /* 0x002fca0000400000 */
[----:B------:R-:W-:-:S05]  /*10940*/  F2FP.BF16.F32.PACK_AB R7, RZ, R7 ;  /* 0x00000007ff07723e */ /* 0x000fca00000010ff */
[----:B------:R0:W-:Y:S01]  /*10950*/  @P0 STG.E.U16 desc[UR6][R8.64+0x12], R7 ;  /* 0x0000120708000986 */ /* 0x0001e2000c101506 */
[----:B------:R-:W-:Y:S01]  /*10960*/  ISETP.GT.AND P1, PT, R0, 0x88, P1 ;  /* 0x000000880000780c */ /* 0x000fe20000f24270 */
[----:B0-----:R-:W-:Y:S01]  /*10970*/  FMUL R7, R23, R2 ;  /* 0x0000000217077220 */ /* 0x001fe20000400000 */
[----:B------:R-:W-:Y:S02]  /*10980*/  @P3 IMAD.MOV.U32 R8, RZ, RZ, R12 ;  /* 0x000000ffff083224 */ /* 0x000fe400078e000c */
[----:B------:R-:W-:Y:S02]  /*10990*/  @P3 IMAD.MOV.U32 R9, RZ, RZ, R13 ;  /* 0x000000ffff093224 */ /* 0x000fe400078e000d */
[----:B------:R-:W-:-:S05]  /*109a0*/  F2FP.BF16.F32.PACK_AB R7, RZ, R7 ;  /* 0x00000007ff07723e */ /* 0x000fca00000010ff */
[----:B------:R0:W-:Y:S04]  /*109b0*/  @P3 STG.E.U16 desc[UR6][R8.64+0x10], R7 ;  /* 0x0000100708003986 */ /* 0x0001e8000c101506 */
[----:B0-----:R-:W4:Y:S04]  /*109c0*/  LDL.LU R8, [R1+0x40] ;  /* 0x0000400001087983 */ /* 0x001f280000300800 */
[----:B------:R-:W5:Y:S04]  /*109d0*/  LDL.LU R9, [R1+0x48] ;  /* 0x0000480001097983 */ /* 0x000f680000300800 */
[----:B------:R-:W3:Y:S04]  /*109e0*/  LDL.LU R22, [R1+0x54] ;  /* 0x0000540001167983 */ /* 0x000ee80000300800 */
[----:B------:R-:W3:Y:S01]  /*109f0*/  LDL.LU R23, [R1+0x58] ;  /* 0x0000580001177983 */ /* 0x000ee20000300800 */
[----:B--2---:R-:W-:-:S03]  /*10a00*/  FMUL R7, R21, R2 ;  /* 0x0000000215077220 */ /* 0x004fc60000400000 */
[----:B------:R-:W2:Y:S02]  /*10a10*/  LDL.LU R21, [R1+0x5c] ;  /* 0x00005c0001157983 */ /* 0x000ea40000300800 */
[----:B------:R-:W-:Y:S02]  /*10a20*/  F2FP.BF16.F32.PACK_AB R7, RZ, R7 ;  /* 0x00000007ff07723e */ /* 0x000fe400000010ff */
[----:B------:R-:W2:Y:S04]  /*10a30*/  LDL.LU R17, [R1+0x20] ;  /* 0x0000200001117983 */ /* 0x000ea80000300800 */
[----:B------:R-:W2:Y:S04]  /*10a40*/  LDL.LU R15, [R1+0x24] ;  /* 0x00002400010f7983 */ /* 0x000ea80000300800 */
[----:B------:R-:W2:Y:S04]  /*10a50*/  LDL.LU R227, [R1+0x28] ;  /* 0x0000280001e37983 */ /* 0x000ea80000300800 */
[----:B------:R-:W2:Y:S04]  /*10a60*/  LDL.LU R226, [R1+0x2c] ;  /* 0x00002c0001e27983 */ /* 0x000ea80000300800 */
[----:B------:R-:W2:Y:S04]  /*10a70*/  LDL.LU R225, [R1+0x30] ;  /* 0x0000300001e17983 */ /* 0x000ea80000300800 */
[----:B------:R-:W2:Y:S04]  /*10a80*/  LDL.LU R224, [R1+0x34] ;  /* 0x0000340001e07983 */ /* 0x000ea80000300800 */
[----:B------:R0:W-:Y:S04]  /*10a90*/  @P1 STG.E.U16 desc[UR6][R12.64+0x12], R7 ;  /* 0x000012070c001986 */ /* 0x0001e8000c101506 */
[----:B0-----:R-:W3:Y:S04]  /*10aa0*/  LDL.LU R12, [R1+0x44] ;  /* 0x00004400010c7983 */ /* 0x001ee80000300800 */
[----:B------:R-:W2:Y:S01]  /*10ab0*/  LDL.LU R13, [R1+0x4c] ;  /* 0x00004c00010d7983 */ /* 0x000ea20000300800 */
[----:B------:R-:W-:-:S02]  /*10ac0*/  ISETP.GT.AND P3, PT, R3, 0x10, PT ;  /* 0x000000100300780c */ /* 0x000fc40003f64270 */
[----:B------:R-:W-:Y:S02]  /*10ad0*/  ISETP.GT.AND P2, PT, R3, 0x11, PT ;  /* 0x000000110300780c */ /* 0x000fe40003f44270 */
[C---:B------:R-:W-:Y:S02]  /*10ae0*/  ISETP.GT.AND P0, PT, R0.reuse, RZ, P3 ;  /* 0x000000ff0000720c */ /* 0x040fe40001f04270 */
[C---:B------:R-:W-:Y:S02]  /*10af0*/  ISETP.GT.AND P1, PT, R0.reuse, RZ, P2 ;  /* 0x000000ff0000720c */ /* 0x040fe40001724270 */
[----:B------:R-:W-:Y:S01]  /*10b00*/  ISETP.GT.AND P4, PT, R0, 0x8, P2 ;  /* 0x000000080000780c */ /* 0x000fe20001784270 */
[----:B----4-:R-:W-:-:S05]  /*10b10*/  FMUL R8, R8, R2 ;  /* 0x0000000208087220 */ /* 0x010fca0000400000 */
[----:B------:R-:W-:-:S05]  /*10b20*/  F2FP.BF16.F32.PACK_AB R8, RZ, R8 ;  /* 0x00000008ff08723e */ /* 0x000fca00000010ff */
[----:B------:R2:W-:Y:S01]  /*10b30*/  @P0 STG.E.U16 desc[UR6][R4.64+0x20], R8 ;  /* 0x0000200804000986 */ /* 0x0005e2000c101506 */
[----:B------:R-:W-:Y:S01]  /*10b40*/  ISETP.GT.AND P0, PT, R3, 0x18, PT ;  /* 0x000000180300780c */ /* 0x000fe20003f04270 */
[----:B-----5:R-:W-:-:S03]  /*10b50*/  FMUL R9, R9, R2 ;  /* 0x0000000209097220 */ /* 0x020fc60000400000 */
[----:B------:R-:W-:Y:S02]  /*10b60*/  ISETP.GT.AND P5, PT, R0, RZ, P0 ;  /* 0x000000ff0000720c */ /* 0x000fe400007a4270 */
[----:B------:R-:W-:Y:S01]  /*10b70*/  F2FP.BF16.F32.PACK_AB R9, RZ, R9 ;  /* 0x00000009ff09723e */ /* 0x000fe200000010ff */
[----:B---3--:R-:W-:-:S05]  /*10b80*/  FMUL R7, R12, R2 ;  /* 0x000000020c077220 */ /* 0x008fca0000400000 */
[----:B------:R-:W-:Y:S01]  /*10b90*/  F2FP.BF16.F32.PACK_AB R7, RZ, R7 ;  /* 0x00000007ff07723e */ /* 0x000fe200000010ff */
[----:B--2---:R-:W-:-:S04]  /*10ba0*/  FMUL R8, R13, R2 ;  /* 0x000000020d087220 */ /* 0x004fc80000400000 */
[----:B------:R0:W-:Y:S01]  /*10bb0*/  @P1 STG.E.U16 desc[UR6][R4.64+0x22], R7 ;  /* 0x0000220704001986 */ /* 0x0001e2000c101506 */
[----:B------:R-:W-:Y:S02]  /*10bc0*/  ISETP.GT.AND P1, PT, R0, 0x8, P3 ;  /* 0x000000080000780c */ /* 0x000fe40001f24270 */
[----:B------:R-:W-:-:S05]  /*10bd0*/  F2FP.BF16.F32.PACK_AB R8, RZ, R8 ;  /* 0x00000008ff08723e */ /* 0x000fca00000010ff */
[----:B------:R1:W-:Y:S01]  /*10be0*/  @P4 STG.E.U16 desc[UR6][R10.64+0x22], R8 ;  /* 0x000022080a004986 */ /* 0x0003e2000c101506 */
[----:B0-----:R-:W-:-:S05]  /*10bf0*/  FMUL R7, R14, R2 ;  /* 0x000000020e077220 */ /* 0x001fca0000400000 */
[----:B------:R-:W-:Y:S01]  /*10c00*/  F2FP.BF16.F32.PACK_AB R7, RZ, R7 ;  /* 0x00000007ff07723e */ /* 0x000fe200000010ff */
[----:B-1----:R-:W-:Y:S01]  /*10c10*/  FMUL R8, R22, R2 ;  /* 0x0000000216087220 */ /* 0x002fe20000400000 */
[----:B------:R0:W-:Y:S04]  /*10c20*/  @P1 STG.E.U16 desc[UR6][R10.64+0x20], R9 ;  /* 0x000020090a001986 */ /* 0x0001e8000c101506 */
[----:B------:R1:W-:Y:S01]  /*10c30*/  @P5 STG.E.U16 desc[UR6][R4.64+0x30], R7 ;  /* 0x0000300704005986 */ /* 0x0003e2000c101506 */
[----:B------:R-:W-:-:S04]  /*10c40*/  F2FP.BF16.F32.PACK_AB R8, RZ, R8 ;  /* 0x00000008ff08723e */ /* 0x000fc800000010ff */
[----:B0-----:R-:W-:Y:S01]  /*10c50*/  PRMT R9, R8, 0x7610, R9 ;  /* 0x0000761008097816 */ /* 0x001fe20000000009 */
[-C--:B-1----:R-:W-:Y:S02]  /*10c60*/  FMUL R7, R23, R2.reuse ;  /* 0x0000000217077220 */ /* 0x082fe40000400000 */
[----:B------:R-:W2:Y:S01]  /*10c70*/  LDL.LU R23, [R1+0x38] ;  /* 0x0000380001177983 */ /* 0x000ea20000300800 */
[----:B------:R-:W-:-:S03]  /*10c80*/  FMUL R8, R21, R2 ;  /* 0x0000000215087220 */ /* 0x000fc60000400000 */
[----:B------:R-:W3:Y:S01]  /*10c90*/  LDL.LU R21, [R1+0x3c] ;  /* 0x00003c0001157983 */ /* 0x000ee20000300800 */
[----:B------:R-:W-:Y:S02]  /*10ca0*/  ISETP.GT.AND P1, PT, R3, 0x19, PT ;  /* 0x000000190300780c */ /* 0x000fe40003f24270 */
[C---:B------:R-:W-:Y:S01]  /*10cb0*/  ISETP.GT.AND P4, PT, R0.reuse, 0x8, P0 ;  /* 0x000000080000780c */ /* 0x040fe20000784270 */
[----:B------:R-:W4:Y:S01]  /*10cc0*/  LDL.LU R22, [R1+0x4] ;  /* 0x0000040001167983 */ /* 0x000f220000300800 */
[----:B------:R-:W-:Y:S02]  /*10cd0*/  ISETP.GT.AND P5, PT, R0, RZ, P1 ;  /* 0x000000ff0000720c */ /* 0x000fe40000fa4270 */
[----:B------:R-:W-:Y:S02]  /*10ce0*/  F2FP.BF16.F32.PACK_AB R7, RZ, R7 ;  /* 0x00000007ff07723e */ /* 0x000fe400000010ff */
[----:B------:R-:W-:-:S09]  /*10cf0*/  F2FP.BF16.F32.PACK_AB R8, RZ, R8 ;  /* 0x00000008ff08723e */ /* 0x000fd200000010ff */
[----:B------:R0:W-:Y:S01]  /*10d00*/  @P5 STG.E.U16 desc[UR6][R4.64+0x32], R9 ;  /* 0x0000320904005986 */ /* 0x0001e2000c101506 */
[----:B------:R-:W-:-:S03]  /*10d10*/  ISETP.GT.AND P5, PT, R0, 0x8, P1 ;  /* 0x000000080000780c */ /* 0x000fc60000fa4270 */
[----:B------:R1:W-:Y:S01]  /*10d20*/  @P4 STG.E.U16 desc[UR6][R10.64+0x30], R7 ;  /* 0x000030070a004986 */ /* 0x0003e2000c101506 */
[----:B------:R-:W-:Y:S01]  /*10d30*/  ISETP.GT.AND P4, PT, R0, 0x80, P3 ;  /* 0x000000800000780c */ /* 0x000fe20001f84270 */
[----:B0-----:R-:W-:Y:S01]  /*10d40*/  FMUL R9, R17, R2 ;  /* 0x0000000211097220 */ /* 0x001fe20000400000 */
[----:B-1----:R-:W-:-:S04]  /*10d50*/  IMAD.WIDE.U32 R6, R6, 0xf0, R10 ;  /* 0x000000f006067825 */ /* 0x002fc800078e000a */
[----:B------:R-:W-:-:S03]  /*10d60*/  F2FP.BF16.F32.PACK_AB R9, RZ, R9 ;  /* 0x00000009ff09723e */ /* 0x000fc600000010ff */
[----:B------:R0:W-:Y:S01]  /*10d70*/  @P5 STG.E.U16 desc[UR6][R10.64+0x32], R8 ;  /* 0x000032080a005986 */ /* 0x0001e2000c101506 */
[----:B------:R-:W-:Y:S02]  /*10d80*/  IMAD.IADD R7, R18, 0x1, R7 ;  /* 0x0000000112077824 */ /* 0x000fe400078e0207 */
[-C--:B------:R-:W-:Y:S01]  /*10d90*/  FMUL R13, R15, R2.reuse ;  /* 0x000000020f0d7220 */ /* 0x080fe20000400000 */
[----:B------:R-:W-:Y:S02]  /*10da0*/  FMUL R12, R227, R2 ;  /* 0x00000002e30c7220 */ /* 0x000fe40000400000 */
[----:B------:R1:W-:Y:S01]  /*10db0*/  @P4 STG.E.U16 desc[UR6][R6.64+0x20], R9 ;  /* 0x0000200906004986 */ /* 0x0003e2000c101506 */
[----:B0-----:R-:W-:Y:S01]  /*10dc0*/  IADD3 R8, P5, R19, R6, RZ ;  /* 0x0000000613087210 */ /* 0x001fe20007fbe0ff */
[----:B------:R-:W-:-:S04]  /*10dd0*/  FMUL R15, R226, R2 ;  /* 0x00000002e20f7220 */ /* 0x000fc80000400000 */
[----:B-1----:R-:W-:Y:S02]  /*10de0*/  IMAD.X R9, R20, 0x1, R7, P5 ;  /* 0x0000000114097824 */ /* 0x002fe400028e0607 */
[----:B------:R-:W5:Y:S04]  /*10df0*/  LDL.LU R20, [R1] ;  /* 0x0000000001147983 */ /* 0x000f680000300800 */
[----:B------:R-:W5:Y:S04]  /*10e00*/  LDL.LU R227, [R1+0x8] ;  /* 0x0000080001e37983 */ /* 0x000f680000300800 */
[----:B------:R-:W5:Y:S01]  /*10e10*/  LDL.LU R226, [R1+0xc] ;  /* 0x00000c0001e27983 */ /* 0x000f620000300800 */
[----:B------:R-:W-:Y:S01]  /*10e20*/  F2FP.BF16.F32.PACK_AB R13, RZ, R13 ;  /* 0x0000000dff0d723e */ /* 0x000fe200000010ff */
[----:B------:R-:W-:-:S02]  /*10e30*/  FMUL R14, R225, R2 ;  /* 0x00000002e10e7220 */ /* 0x000fc40000400000 */
[----:B------:R-:W5:Y:S01]  /*10e40*/  LDL.LU R225, [R1+0x10] ;  /* 0x0000100001e17983 */ /* 0x000f620000300800 */
[----:B------:R-:W-:Y:S01]  /*10e50*/  PRMT R19, R13, 0x7610, R19 ;  /* 0x000076100d137816 */ /* 0x000fe20000000013 */
[----:B------:R-:W-:Y:S02]  /*10e60*/  FMUL R13, R224, R2 ;  /* 0x00000002e00d7220 */ /* 0x000fe40000400000 */
[----:B------:R-:W5:Y:S01]  /*10e70*/  LDL.LU R224, [R1+0x14] ;  /* 0x0000140001e07983 */ /* 0x000f620000300800 */
[----:B------:R-:W-:-:S04]  /*10e80*/  F2FP.BF16.F32.PACK_AB R12, RZ, R12 ;  /* 0x0000000cff0c723e */ /* 0x000fc800000010ff */
[----:B------:R-:W-:Y:S01]  /*10e90*/  PRMT R18, R12, 0x7610, R18 ;  /* 0x000076100c127816 */ /* 0x000fe20000000012 */
[-C--:B--2---:R-:W-:Y:S02]  /*10ea0*/  FMUL R12, R23, R2.reuse ;  /* 0x00000002170c7220 */ /* 0x084fe40000400000 */
[----:B------:R-:W2:Y:S01]  /*10eb0*/  LDL.LU R23, [R1+0x18] ;  /* 0x0000180001177983 */ /* 0x000ea20000300800 */
[----:B---3--:R-:W-:-:S03]  /*10ec0*/  FMUL R17, R21, R2 ;  /* 0x0000000215117220 */ /* 0x008fc60000400000 */
[----:B------:R-:W3:Y:S01]  /*10ed0*/  LDL.LU R21, [R1+0x1c] ;  /* 0x00001c0001157983 */ /* 0x000ee20000300800 */
[C---:B------:R-:W-:Y:S02]  /*10ee0*/  ISETP.GT.AND P4, PT, R0.reuse, 0x80, P2 ;  /* 0x000000800000780c */ /* 0x040fe40001784270 */
[C---:B------:R-:W-:Y:S02]  /*10ef0*/  ISETP.GT.AND P3, PT, R0.reuse, 0x88, P3 ;  /* 0x000000880000780c */ /* 0x040fe40001f64270 */
[----:B------:R-:W-:-:S09]  /*10f00*/  ISETP.GT.AND P2, PT, R0, 0x88, P2 ;  /* 0x000000880000780c */ /* 0x000fd20001744270 */
[----:B------:R-:W-:Y:S04]  /*10f10*/  @P4 STG.E.U16 desc[UR6][R6.64+0x22], R19 ;  /* 0x0000221306004986 */ /* 0x000fe8000c101506 */
[----:B------:R-:W-:Y:S01]  /*10f20*/  @P3 STG.E.U16 desc[UR6][R8.64+0x20], R18 ;  /* 0x0000201208003986 */ /* 0x000fe2000c101506 */
[C---:B------:R-:W-:Y:S02]  /*10f30*/  ISETP.GT.AND P3, PT, R0.reuse, 0x80, P1 ;  /* 0x000000800000780c */ /* 0x040fe40000f64270 */
[C---:B------:R-:W-:Y:S02]  /*10f40*/  ISETP.GT.AND P4, PT, R0.reuse, 0x80, P0 ;  /* 0x000000800000780c */ /* 0x040fe40000784270 */
[C---:B------:R-:W-:Y:S02]  /*10f50*/  ISETP.GT.AND P0, PT, R0.reuse, 0x88, P0 ;  /* 0x000000880000780c */ /* 0x040fe40000704270 */
[----:B------:R-:W-:-:S02]  /*10f60*/  ISETP.GT.AND P1, PT, R0, 0x88, P1 ;  /* 0x000000880000780c */ /* 0x000fc40000f24270 */
[----:B------:R-:W-:Y:S02]  /*10f70*/  F2FP.BF16.F32.PACK_AB R15, RZ, R15 ;  /* 0x0000000fff0f723e */ /* 0x000fe400000010ff */
[----:B------:R-:W-:Y:S02]  /*10f80*/  F2FP.BF16.F32.PACK_AB R13, RZ, R13 ;  /* 0x0000000dff0d723e */ /* 0x000fe400000010ff */
[----:B------:R-:W-:Y:S01]  /*10f90*/  F2FP.BF16.F32.PACK_AB R14, RZ, R14 ;  /* 0x0000000eff0e723e */ /* 0x000fe200000010ff */
[----:B------:R-:W-:Y:S01]  /*10fa0*/  @P2 STG.E.U16 desc[UR6][R8.64+0x22], R15 ;  /* 0x0000220f08002986 */ /* 0x000fe2000c101506 */
[----:B------:R-:W-:Y:S02]  /*10fb0*/  F2FP.BF16.F32.PACK_AB R12, RZ, R12 ;  /* 0x0000000cff0c723e */ /* 0x000fe400000010ff */
[----:B------:R-:W-:Y:S01]  /*10fc0*/  F2FP.BF16.F32.PACK_AB R17, RZ, R17 ;  /* 0x00000011ff11723e */ /* 0x000fe200000010ff */
[----:B------:R4:W-:Y:S01]  /*10fd0*/  @P3 STG.E.U16 desc[UR6][R6.64+0x32], R13 ;  /* 0x0000320d06003986 */ /* 0x0009e2000c101506 */
[----:B------:R-:W-:-:S02]  /*10fe0*/  ISETP.GT.AND P3, PT, R3, 0x20, PT ;  /* 0x000000200300780c */ /* 0x000fc40003f64270 */
[----:B------:R-:W-:Y:S01]  /*10ff0*/  ISETP.GT.AND P2, PT, R3, 0x21, PT ;  /* 0x000000210300780c */ /* 0x000fe20003f44270 */
[----:B------:R-:W-:Y:S03]  /*11000*/  @P4 STG.E.U16 desc[UR6][R6.64+0x30], R14 ;  /* 0x0000300e06004986 */ /* 0x000fe6000c101506 */
[C---:B------:R-:W-:Y:S01]  /*11010*/  ISETP.GT.AND P4, PT, R0.reuse, RZ, P2 ;  /* 0x000000ff0000720c */ /* 0x040fe20001784270 */
[----:B------:R5:W-:Y:S01]  /*11020*/  @P0 STG.E.U16 desc[UR6][R8.64+0x30], R12 ;  /* 0x0000300c08000986 */ /* 0x000be2000c101506 */
[----:B------:R-:W-:-:S03]  /*11030*/  ISETP.GT.AND P0, PT, R0, RZ, P3 ;  /* 0x000000ff0000720c */ /* 0x000fc60001f04270 */
[----:B------:R0:W-:Y:S01]  /*11040*/  @P1 STG.E.U16 desc[UR6][R8.64+0x32], R17 ;  /* 0x0000321108001986 */ /* 0x0001e2000c101506 */
[----:B------:R-:W-:Y:S01]  /*11050*/  ISETP.GT.AND P1, PT, R0, 0x8, P2 ;  /* 0x000000080000780c */ /* 0x000fe20001724270 */
[-C--:B----4-:R-:W-:Y:S01]  /*11060*/  FMUL R13, R22, R2.reuse ;  /* 0x00000002160d7220 */ /* 0x090fe20000400000 */
[----:B------:R-:W-:Y:S01]  /*11070*/  ISETP.GT.AND P5, PT, R0, 0x8, P3 ;  /* 0x000000080000780c */ /* 0x000fe20001fa4270 */
[----:B-----5:R-:W-:-:S03]  /*11080*/  FMUL R12, R20, R2 ;  /* 0x00000002140c7220 */ /* 0x020fc60000400000 */
[----:B------:R-:W-:Y:S01]  /*11090*/  F2FP.BF16.F32.PACK_AB R13, RZ, R13 ;  /* 0x0000000dff0d723e */ /* 0x000fe200000010ff */
[-C--:B------:R-:W-:Y:S01]  /*110a0*/  FMUL R14, R227, R2.reuse ;  /* 0x00000002e30e7220 */ /* 0x080fe20000400000 */
[----:B------:R-:W-:Y:S01]  /*110b0*/  FMUL R15, R226, R2 ;  /* 0x00000002e20f7220 */ /* 0x000fe20000400000 */
[----:B------:R-:W-:-:S04]  /*110c0*/  F2FP.BF16.F32.PACK_AB R12, RZ, R12 ;  /* 0x0000000cff0c723e */ /* 0x000fc800000010ff */
[----:B------:R-:W-:Y:S01]  /*110d0*/  F2FP.BF16.F32.PACK_AB R15, RZ, R15 ;  /* 0x0000000fff0f723e */ /* 0x000fe200000010ff */
[----:B------:R2:W-:Y:S01]  /*110e0*/  @P0 STG.E.U16 desc[UR6][R4.64+0x40], R12 ;  /* 0x0000400c04000986 */ /* 0x0005e2000c101506 */
[----:B------:R-:W-:-:S03]  /*110f0*/  F2FP.BF16.F32.PACK_AB R14, RZ, R14 ;  /* 0x0000000eff0e723e */ /* 0x000fc600000010ff */
[----:B------:R3:W-:Y:S01]  /*11100*/  @P4 STG.E.U16 desc[UR6][R4.64+0x42], R13 ;  /* 0x0000420d04004986 */ /* 0x0007e2000c101506 */
[----:B------:R-:W-:-:S03]  /*11110*/  ISETP.GT.AND P0, PT, R3, 0x28, PT ;  /* 0x000000280300780c */ /* 0x000fc60003f04270 */
[----:B------:R-:W-:Y:S01]  /*11120*/  @P1 STG.E.U16 desc[UR6][R10.64+0x42], R15 ;  /* 0x0000420f0a001986 */ /* 0x000fe2000c101506 */
[----:B------:R-:W-:-:S03]  /*11130*/  ISETP.GT.AND P1, PT, R3, 0x29, PT ;  /* 0x000000290300780c */ /* 0x000fc60003f24270 */
[----:B------:R1:W-:Y:S01]  /*11140*/  @P5 STG.E.U16 desc[UR6][R10.64+0x40], R14 ;  /* 0x0000400e0a005986 */ /* 0x0003e2000c101506 */
[C---:B------:R-:W-:Y:S02]  /*11150*/  ISETP.GT.AND P5, PT, R0.reuse, RZ, P0 ;  /* 0x000000ff0000720c */ /* 0x040fe400007a4270 */
[----:B------:R-:W-:Y:S01]  /*11160*/  ISETP.GT.AND P4, PT, R0, RZ, P1 ;  /* 0x000000ff0000720c */ /* 0x000fe20000f84270 */
[-C--:B0-----:R-:W-:Y:S01]  /*11170*/  FMUL R17, R225, R2.reuse ;  /* 0x00000002e1117220 */ /* 0x081fe20000400000 */
[----:B------:R-:W-:-:S04]  /*11180*/  FMUL R18, R224, R2 ;  /* 0x00000002e0127220 */ /* 0x000fc80000400000 */
[----:B------:R-:W-:Y:S02]  /*11190*/  F2FP.BF16.F32.PACK_AB R17, RZ, R17 ;  /* 0x00000011ff11723e */ /* 0x000fe400000010ff */
[----:B------:R-:W-:-:S03]  /*111a0*/  F2FP.BF16.F32.PACK_AB R18, RZ, R18 ;  /* 0x00000012ff12723e */ /* 0x000fc600000010ff */
[----:B------:R0:W-:Y:S01]  /*111b0*/  @P5 STG.E.U16 desc[UR6][R4.64+0x50], R17 ;  /* 0x0000501104005986 */ /* 0x0001e2000c101506 */
[----:B------:R-:W-:-:S03]  /*111c0*/  ISETP.GT.AND P5, PT, R0, 0x8, P0 ;  /* 0x000000080000780c */ /* 0x000fc600007a4270 */
[----:B------:R0:W-:Y:S01]  /*111d0*/  @P4 STG.E.U16 desc[UR6][R4.64+0x52], R18 ;  /* 0x0000521204004986 */ /* 0x0001e2000c101506 */
[----:B------:R-:W-:Y:S01]  /*111e0*/  ISETP.GT.AND P4, PT, R0, 0x8, P1 ;  /* 0x000000080000780c */ /* 0x000fe20000f84270 */
[-C--:B------:R-:W-:Y:S01]  /*111f0*/  FMUL R217, R217, R2.reuse ;  /* 0x00000002d9d97220 */ /* 0x080fe20000400000 */
[----:B------:R-:W-:-:S04]  /*11200*/  FMUL R218, R218, R2 ;  /* 0x00000002dada7220 */ /* 0x000fc80000400000 */
[----:B------:R-:W-:Y:S02]  /*11210*/  F2FP.BF16.F32.PACK_AB R217, RZ, R217 ;  /* 0x000000d9ffd9723e */ /* 0x000fe400000010ff */
[----:B------:R-:W-:Y:S01]  /*11220*/  F2FP.BF16.F32.PACK_AB R218, RZ, R218 ;  /* 0x000000daffda723e */ /* 0x000fe200000010ff */
[-C--:B------:R-:W-:Y:S01]  /*11230*/  FMUL R219, R219, R2.reuse ;  /* 0x00000002dbdb7220 */ /* 0x080fe20000400000 */
[-C--:B------:R-:W-:Y:S01]  /*11240*/  FMUL R221, R221, R2.reuse ;  /* 0x00000002dddd7220 */ /* 0x080fe20000400000 */
[-C--:B------:R-:W-:Y:S01]  /*11250*/  FMUL R220, R220, R2.reuse ;  /* 0x00000002dcdc7220 */ /* 0x080fe20000400000 */
[-C--:B------:R-:W-:Y:S01]  /*11260*/  FMUL R222, R222, R2.reuse ;  /* 0x00000002dede7220 */ /* 0x080fe20000400000 */
[----:B------:R-:W-:Y:S01]  /*11270*/  FMUL R223, R223, R2 ;  /* 0x00000002dfdf7220 */ /* 0x000fe20000400000 */
[----:B------:R-:W-:Y:S02]  /*11280*/  F2FP.BF16.F32.PACK_AB R219, RZ, R219 ;  /* 0x000000dbffdb723e */ /* 0x000fe400000010ff */
[----:B------:R-:W-:-:S02]  /*11290*/  F2FP.BF16.F32.PACK_AB R221, RZ, R221 ;  /* 0x000000ddffdd723e */ /* 0x000fc400000010ff */
[----:B------:R-:W-:Y:S02]  /*112a0*/  F2FP.BF16.F32.PACK_AB R220, RZ, R220 ;  /* 0x000000dcffdc723e */ /* 0x000fe400000010ff */
[----:B------:R-:W-:Y:S02]  /*112b0*/  F2FP.BF16.F32.PACK_AB R222, RZ, R222 ;  /* 0x000000deffde723e */ /* 0x000fe400000010ff */
[----:B------:R-:W-:Y:S01]  /*112c0*/  F2FP.BF16.F32.PACK_AB R223, RZ, R223 ;  /* 0x000000dfffdf723e */ /* 0x000fe200000010ff */
[-C--:B------:R-:W-:Y:S01]  /*112d0*/  FMUL R208, R208, R2.reuse ;  /* 0x00000002d0d07220 */ /* 0x080fe20000400000 */
[-C--:B------:R-:W-:Y:S01]  /*112e0*/  FMUL R209, R209, R2.reuse ;  /* 0x00000002d1d17220 */ /* 0x080fe20000400000 */
[-C--:B------:R-:W-:Y:S01]  /*112f0*/  FMUL R211, R211, R2.reuse ;  /* 0x00000002d3d37220 */ /* 0x080fe20000400000 */
[----:B------:R-:W-:Y:S02]  /*11300*/  FMUL R210, R210, R2 ;  /* 0x00000002d2d27220 */ /* 0x000fe40000400000 */
[----:B------:R-:W-:-:S02]  /*11310*/  F2FP.BF16.F32.PACK_AB R208, RZ, R208 ;  /* 0x000000d0ffd0723e */ /* 0x000fc400000010ff */
[----:B------:R-:W-:Y:S02]  /*11320*/  F2FP.BF16.F32.PACK_AB R209, RZ, R209 ;  /* 0x000000d1ffd1723e */ /* 0x000fe400000010ff */
[----:B------:R-:W-:Y:S02]  /*11330*/  F2FP.BF16.F32.PACK_AB R211, RZ, R211 ;  /* 0x000000d3ffd3723e */ /* 0x000fe400000010ff */
[----:B------:R-:W-:Y:S01]  /*11340*/  F2FP.BF16.F32.PACK_AB R210, RZ, R210 ;  /* 0x000000d2ffd2723e */ /* 0x000fe200000010ff */
[-C--:B------:R-:W-:Y:S01]  /*11350*/  FMUL R212, R212, R2.reuse ;  /* 0x00000002d4d47220 */ /* 0x080fe20000400000 */
[----:B------:R-:W-:-:S04]  /*11360*/  FMUL R213, R213, R2 ;  /* 0x00000002d5d57220 */ /* 0x000fc80000400000 */
[----:B------:R-:W-:Y:S02]  /*11370*/  F2FP.BF16.F32.PACK_AB R212, RZ, R212 ;  /* 0x000000d4ffd4723e */ /* 0x000fe400000010ff */
[----:B------:R-:W-:Y:S01]  /*11380*/  F2FP.BF16.F32.PACK_AB R213, RZ, R213 ;  /* 0x000000d5ffd5723e */ /* 0x000fe200000010ff */
[-C--:B------:R-:W-:Y:S01]  /*11390*/  FMUL R214, R214, R2.reuse ;  /* 0x00000002d6d67220 */ /* 0x080fe20000400000 */
[----:B------:R-:W-:-:S04]  /*113a0*/  FMUL R215, R215, R2 ;  /* 0x00000002d7d77220 */ /* 0x000fc80000400000 */
[----:B------:R-:W-:Y:S02]  /*113b0*/  F2FP.BF16.F32.PACK_AB R214, RZ, R214 ;  /* 0x000000d6ffd6723e */ /* 0x000fe400000010ff */
[----:B------:R-:W-:Y:S01]  /*113c0*/  F2FP.BF16.F32.PACK_AB R215, RZ, R215 ;  /* 0x000000d7ffd7723e */ /* 0x000fe200000010ff */
[-C--:B------:R-:W-:Y:S01]  /*113d0*/  FMUL R200, R200, R2.reuse ;  /* 0x00000002c8c87220 */ /* 0x080fe20000400000 */
[-C--:B------:R-:W-:Y:S01]  /*113e0*/  FMUL R201, R201, R2.reuse ;  /* 0x00000002c9c97220 */ /* 0x080fe20000400000 */
[----:B------:R-:W-:-:S03]  /*113f0*/  FMUL R202, R202, R2 ;  /* 0x00000002caca7220 */ /* 0x000fc60000400000 */
[----:B------:R-:W-:Y:S02]  /*11400*/  F2FP.BF16.F32.PACK_AB R200, RZ, R200 ;  /* 0x000000c8ffc8723e */ /* 0x000fe400000010ff */
[----:B------:R-:W-:Y:S02]  /*11410*/  F2FP.BF16.F32.PACK_AB R201, RZ, R201 ;  /* 0x000000c9ffc9723e */ /* 0x000fe400000010ff */
[----:B------:R-:W-:Y:S01]  /*11420*/  F2FP.BF16.F32.PACK_AB R202, RZ, R202 ;  /* 0x000000caffca723e */ /* 0x000fe200000010ff */
[-C--:B------:R-:W-:Y:S01]  /*11430*/  FMUL R203, R203, R2.reuse ;  /* 0x00000002cbcb7220 */ /* 0x080fe20000400000 */
[-C--:B------:R-:W-:Y:S01]  /*11440*/  FMUL R205, R205, R2.reuse ;  /* 0x00000002cdcd7220 */ /* 0x080fe20000400000 */
[-C--:B------:R-:W-:Y:S01]  /*11450*/  FMUL R204, R204, R2.reuse ;  /* 0x00000002cccc7220 */ /* 0x080fe20000400000 */
[-C--:B------:R-:W-:Y:S01]  /*11460*/  FMUL R206, R206, R2.reuse ;  /* 0x00000002cece7220 */ /* 0x080fe20000400000 */
[----:B------:R-:W-:Y:S01]  /*11470*/  FMUL R207, R207, R2 ;  /* 0x00000002cfcf7220 */ /* 0x000fe20000400000 */
[----:B------:R-:W-:-:S02]  /*11480*/  F2FP.BF16.F32.PACK_AB R203, RZ, R203 ;  /* 0x000000cbffcb723e */ /* 0x000fc400000010ff */
[----:B------:R-:W-:Y:S02]  /*11490*/  F2FP.BF16.F32.PACK_AB R205, RZ, R205 ;  /* 0x000000cdffcd723e */ /* 0x000fe400000010ff */
[----:B------:R-:W-:Y:S02]  /*114a0*/  F2FP.BF16.F32.PACK_AB R204, RZ, R204 ;  /* 0x000000ccffcc723e */ /* 0x000fe400000010ff */
[----:B------:R-:W-:Y:S01]  /*114b0*/  F2FP.BF16.F32.PACK_AB R206, RZ, R206 ;  /* 0x000000ceffce723e */ /* 0x000fe200000010ff */
[-C--:B--2---:R-:W-:Y:S01]  /*114c0*/  FMUL R12, R23, R2.reuse ;  /* 0x00000002170c7220 */ /* 0x084fe20000400000 */
[----:B---3--:R-:W-:-:S04]  /*114d0*/  FMUL R13, R21, R2 ;  /* 0x00000002150d7220 */ /* 0x008fc80000400000 */
[----:B------:R-:W-:Y:S02]  /*114e0*/  F2FP.BF16.F32.PACK_AB R12, RZ, R12 ;  /* 0x0000000cff0c723e */ /* 0x000fe400000010ff */
[----:B------:R-:W-:Y:S02]  /*114f0*/  F2FP.BF16.F32.PACK_AB R13, RZ, R13 ;  /* 0x0000000dff0d723e */ /* 0x000fe400000010ff */
[----:B-1----:R-:W-:-:S03]  /*11500*/  PRMT R14, R12, 0x7610, R14 ;  /* 0x000076100c0e7816 */ /* 0x002fc6000000000e */
[----:B------:R0:W-:Y:S01]  /*11510*/  @P4 STG.E.U16 desc[UR6][R10.64+0x52], R13 ;  /* 0x0000520d0a004986 */ /* 0x0001e2000c101506 */
[----:B------:R-:W-:-:S03]  /*11520*/  ISETP.GT.AND P4, PT, R0, 0x80, P2 ;  /* 0x000000800000780c */ /* 0x000fc60001784270 */
[----:B------:R0:W-:Y:S01]  /*11530*/  @P5 STG.E.U16 desc[UR6][R10.64+0x50], R14 ;  /* 0x0000500e0a005986 */ /* 0x0001e2000c101506 */
[C---:B------:R-:W-:Y:S02]  /*11540*/  ISETP.GT.AND P5, PT, R0.reuse, 0x80, P3 ;  /* 0x000000800000780c */ /* 0x040fe40001fa4270 */
[----:B------:R-:W-:Y:S01]  /*11550*/  ISETP.GT.AND P3, PT, R0, 0x88, P3 ;  /* 0x000000880000780c */ /* 0x000fe20001f64270 */
[----:B------:R-:W-:-:S05]  /*11560*/  FMUL R12, R216, R2 ;  /* 0x00000002d80c7220 */ /* 0x000fca0000400000 */
[----:B------:R-:W-:Y:S01]  /*11570*/  F2FP.BF16.F32.PACK_AB R12, RZ, R12 ;  /* 0x0000000cff0c723e */ /* 0x000fe200000010ff */
[----:B------:R0:W-:Y:S01]  /*11580*/  @P4 STG.E.U16 desc[UR6][R6.64+0x42], R217 ;  /* 0x000042d906004986 */ /* 0x0001e2000c101506 */
[----:B------:R-:W-:-:S03]  /*11590*/  ISETP.GT.AND P2, PT, R0, 0x88, P2 ;  /* 0x000000880000780c */ /* 0x000fc60001744270 */
[----:B------:R0:W-:Y:S04]  /*115a0*/  @P5 STG.E.U16 desc[UR6][R6.64+0x40], R12 ;  /* 0x0000400c06005986 */ /* 0x0001e8000c101506 */
[----:B------:R0:W-:Y:S01]  /*115b0*/  @P3 STG.E.U16 desc[UR6][R8.64+0x40], R218 ;  /* 0x000040da08003986 */ /* 0x0001e2000c101506 */
[C---:B------:R-:W-:Y:S02]  /*115c0*/  ISETP.GT.AND P3, PT, R0.reuse, 0x80, P1 ;  /* 0x000000800000780c */ /* 0x040fe40000f64270 */
[C---:B------:R-:W-:Y:S02]  /*115d0*/  ISETP.GT.AND P4, PT, R0.reuse, 0x80, P0 ;  /* 0x000000800000780c */ /* 0x040fe40000784270 */
[C---:B------:R-:W-:Y:S02]  /*115e0*/  ISETP.GT.AND P0, PT, R0.reuse, 0x88, P0 ;  /* 0x000000880000780c */ /* 0x040fe40000704270 */
[----:B------:R-:W-:Y:S01]  /*115f0*/  ISETP.GT.AND P1, PT, R0, 0x88, P1 ;  /* 0x000000880000780c */ /* 0x000fe20000f24270 */
[----:B------:R0:W-:Y:S01]  /*11600*/  @P2 STG.E.U16 desc[UR6][R8.64+0x42], R219 ;  /* 0x000042db08002986 */ /* 0x0001e2000c101506 */
[----:B------:R-:W-:-:S05]  /*11610*/  ISETP.GT.AND P2, PT, R3, 0x31, PT ;  /* 0x000000310300780c */ /* 0x000fca0003f44270 */
[----:B------:R0:W-:Y:S01]  /*11620*/  @P3 STG.E.U16 desc[UR6][R6.64+0x52], R221 ;  /* 0x000052dd06003986 */ /* 0x0001e2000c101506 */
[----:B------:R-:W-:-:S03]  /*11630*/  ISETP.GT.AND P3, PT, R3, 0x30, PT ;  /* 0x000000300300780c */ /* 0x000fc60003f64270 */
[----:B------:R0:W-:Y:S01]  /*11640*/  @P4 STG.E.U16 desc[UR6][R6.64+0x50], R220 ;  /* 0x000050dc06004986 */ /* 0x0001e2000c101506 */
[----:B------:R-:W-:-:S03]  /*11650*/  ISETP.GT.AND P4, PT, R0, RZ, P2 ;  /* 0x000000ff0000720c */ /* 0x000fc60001784270 */
[----:B------:R0:W-:Y:S01]  /*11660*/  @P0 STG.E.U16 desc[UR6][R8.64+0x50], R222 ;  /* 0x000050de08000986 */ /* 0x0001e2000c101506 */
[----:B------:R-:W-:-:S03]  /*11670*/  ISETP.GT.AND P0, PT, R0, RZ, P3 ;  /* 0x000000ff0000720c */ /* 0x000fc60001f04270 */
[----:B------:R0:W-:Y:S01]  /*11680*/  @P1 STG.E.U16 desc[UR6][R8.64+0x52], R223 ;  /* 0x000052df08001986 */ /* 0x0001e2000c101506 */
[C---:B------:R-:W-:Y:S02]  /*11690*/  ISETP.GT.AND P1, PT, R0.reuse, 0x8, P2 ;  /* 0x000000080000780c */ /* 0x040fe40001724270 */
[----:B------:R-:W-:-:S03]  /*116a0*/  ISETP.GT.AND P5, PT, R0, 0x8, P3 ;  /* 0x000000080000780c */ /* 0x000fc60001fa4270 */
[----:B------:R0:W-:Y:S04]  /*116b0*/  @P4 STG.E.U16 desc[UR6][R4.64+0x62], R209 ;  /* 0x000062d104004986 */ /* 0x0001e8000c101506 */
[----:B------:R0:W-:Y:S01]  /*116c0*/  @P0 STG.E.U16 desc[UR6][R4.64+0x60], R208 ;  /* 0x000060d004000986 */ /* 0x0001e2000c101506 */
[----:B------:R-:W-:-:S03]  /*116d0*/  ISETP.GT.AND P0, PT, R3, 0x38, PT ;  /* 0x000000380300780c */ /* 0x000fc60003f04270 */
[----:B------:R0:W-:Y:S01]  /*116e0*/  @P1 STG.E.U16 desc[UR6][R10.64+0x62], R211 ;  /* 0x000062d30a001986 */ /* 0x0001e2000c101506 */
[----:B------:R-:W-:-:S03]  /*116f0*/  ISETP.GT.AND P1, PT, R3, 0x39, PT ;  /* 0x000000390300780c */ /* 0x000fc60003f24270 */
[----:B------:R0:W-:Y:S01]  /*11700*/  @P5 STG.E.U16 desc[UR6][R10.64+0x60], R210 ;  /* 0x000060d20a005986 */ /* 0x0001e2000c101506 */
[C---:B------:R-:W-:Y:S02]  /*11710*/  ISETP.GT.AND P5, PT, R0.reuse, RZ, P0 ;  /* 0x000000ff0000720c */ /* 0x040fe400007a4270 */
[----:B------:R-:W-:-:S11]  /*11720*/  ISETP.GT.AND P4, PT, R0, RZ, P1 ;  /* 0x000000ff0000720c */ /* 0x000fd60000f84270 */
[----:B------:R0:W-:Y:S01]  /*11730*/  @P5 STG.E.U16 desc[UR6][R4.64+0x70], R212 ;  /* 0x000070d404005986 */ /* 0x0001e2000c101506 */
[----:B------:R-:W-:-:S03]  /*11740*/  ISETP.GT.AND P5, PT, R0, 0x8, P0 ;  /* 0x000000080000780c */ /* 0x000fc600007a4270 */
[----:B------:R0:W-:Y:S01]  /*11750*/  @P4 STG.E.U16 desc[UR6][R4.64+0x72], R213 ;  /* 0x000072d504004986 */ /* 0x0001e2000c101506 */
[----:B------:R-:W-:-:S09]  /*11760*/  ISETP.GT.AND P4, PT, R0, 0x8, P1 ;  /* 0x000000080000780c */ /* 0x000fd20000f84270 */
[----:B------:R0:W-:Y:S01]  /*11770*/  @P5 STG.E.U16 desc[UR6][R10.64+0x70], R214 ;  /* 0x000070d60a005986 */ /* 0x0001e2000c101506 */
[----:B------:R-:W-:-:S03]  /*11780*/  ISETP.GT.AND P5, PT, R0, 0x80, P3 ;  /* 0x000000800000780c */ /* 0x000fc60001fa4270 */
[----:B------:R0:W-:Y:S01]  /*11790*/  @P4 STG.E.U16 desc[UR6][R10.64+0x72], R215 ;  /* 0x000072d70a004986 */ /* 0x0001e2000c101506 */
[C---:B------:R-:W-:Y:S02]  /*117a0*/  ISETP.GT.AND P4, PT, R0.reuse, 0x80, P2 ;  /* 0x000000800000780c */ /* 0x040fe40001784270 */
[C---:B------:R-:W-:Y:S02]  /*117b0*/  ISETP.GT.AND P3, PT, R0.reuse, 0x88, P3 ;  /* 0x000000880000780c */ /* 0x040fe40001f64270 */
[----:B------:R-:W-:-:S05]  /*117c0*/  ISETP.GT.AND P2, PT, R0, 0x88, P2 ;  /* 0x000000880000780c */ /* 0x000fca0001744270 */
[----:B------:R0:W-:Y:S04]  /*117d0*/  @P5 STG.E.U16 desc[UR6][R6.64+0x60], R200 ;  /* 0x000060c806005986 */ /* 0x0001e8000c101506 */
[----:B------:R0:W-:Y:S04]  /*117e0*/  @P4 STG.E.U16 desc[UR6][R6.64+0x62], R201 ;  /* 0x000062c906004986 */ /* 0x0001e8000c101506 */
[----:B------:R0:W-:Y:S01]  /*117f0*/  @P3 STG.E.U16 desc[UR6][R8.64+0x60], R202 ;  /* 0x000060ca08003986 */ /* 0x0001e2000c101506 */
[C---:B------:R-:W-:Y:S02]  /*11800*/  ISETP.GT.AND P3, PT, R0.reuse, 0x80, P1 ;  /* 0x000000800000780c */ /* 0x040fe40000f64270 */
[----:B------:R-:W-:-:S02]  /*11810*/  ISETP.GT.AND P4, PT, R0, 0x80, P0 ;  /* 0x000000800000780c */ /* 0x000fc40000784270 */
[C---:B------:R-:W-:Y:S02]  /*11820*/  ISETP.GT.AND P0, PT, R0.reuse, 0x88, P0 ;  /* 0x000000880000780c */ /* 0x040fe40000704270 */
[----:B------:R-:W-:Y:S01]  /*11830*/  ISETP.GT.AND P1, PT, R0, 0x88, P1 ;  /* 0x000000880000780c */ /* 0x000fe20000f24270 */
[----:B------:R0:W-:Y:S01]  /*11840*/  @P2 STG.E.U16 desc[UR6][R8.64+0x62], R203 ;  /* 0x000062cb08002986 */ /* 0x0001e2000c101506 */
[----:B------:R-:W-:Y:S02]  /*11850*/  F2FP.BF16.F32.PACK_AB R207, RZ, R207 ;  /* 0x000000cfffcf723e */ /* 0x000fe400000010ff */
[----:B------:R-:W-:-:S03]  /*11860*/  ISETP.GT.AND P2, PT, R3, 0x41, PT ;  /* 0x000000410300780c */ /* 0x000fc60003f44270 */
[----:B------:R0:W-:Y:S01]  /*11870*/  @P3 STG.E.U16 desc[UR6][R6.64+0x72], R205 ;  /* 0x000072cd06003986 */ /* 0x0001e2000c101506 */
[----:B------:R-:W-:-:S03]  /*11880*/  ISETP.GT.AND P3, PT, R3, 0x40, PT ;  /* 0x000000400300780c */ /* 0x000fc60003f64270 */
[----:B------:R0:W-:Y:S01]  /*11890*/  @P4 STG.E.U16 desc[UR6][R6.64+0x70], R204 ;  /* 0x000070cc06004986 */ /* 0x0001e2000c101506 */
[----:B------:R-:W-:-:S03]  /*118a0*/  ISETP.GT.AND P4, PT, R0, RZ, P2 ;  /* 0x000000ff0000720c */ /* 0x000fc60001784270 */
[----:B------:R0:W-:Y:S01]  /*118b0*/  @P0 STG.E.U16 desc[UR6][R8.64+0x70], R206 ;  /* 0x000070ce08000986 */ /* 0x0001e2000c101506 */
[----:B------:R-:W-:-:S03]  /*118c0*/  ISETP.GT.AND P0, PT, R0, RZ, P3 ;  /* 0x000000ff0000720c */ /* 0x000fc60001f04270 */
[----:B------:R0:W-:Y:S01]  /*118d0*/  @P1 STG.E.U16 desc[UR6][R8.64+0x72], R207 ;  /* 0x000072cf08001986 */ /* 0x0001e2000c101506 */
[----:B------:R-:W-:Y:S01]  /*118e0*/  ISETP.GT.AND P1, PT, R0, 0x8, P2 ;  /* 0x000000080000780c */ /* 0x000fe20001724270 */
[-C--:B------:R-:W-:Y:S01]  /*118f0*/  FMUL R192, R192, R2.reuse ;  /* 0x00000002c0c07220 */ /* 0x080fe20000400000 */
[-C--:B------:R-:W-:Y:S01]  /*11900*/  FMUL R193, R193, R2.reuse ;  /* 0x00000002c1c17220 */ /* 0x080fe20000400000 */
[-C--:B------:R-:W-:Y:S01]  /*11910*/  FMUL R195, R195, R2.reuse ;  /* 0x00000002c3c37220 */ /* 0x080fe20000400000 */
[----:B------:R-:W-:Y:S01]  /*11920*/  ISETP.GT.AND P5, PT, R0, 0x8, P3 ;  /* 0x000000080000780c */ /* 0x000fe20001fa4270 */
[----:B------:R-:W-:Y:S01]  /*11930*/  FMUL R194, R194, R2 ;  /* 0x00000002c2c27220 */ /* 0x000fe20000400000 */
[----:B------:R-:W-:Y:S02]  /*11940*/  F2FP.BF16.F32.PACK_AB R192, RZ, R192 ;  /* 0x000000c0ffc0723e */ /* 0x000fe400000010ff */
[----:B------:R-:W-:Y:S02]  /*11950*/  F2FP.BF16.F32.PACK_AB R193, RZ, R193 ;  /* 0x000000c1ffc1723e */ /* 0x000fe400000010ff */
[----:B------:R-:W-:Y:S01]  /*11960*/  F2FP.BF16.F32.PACK_AB R195, RZ, R195 ;  /* 0x000000c3ffc3723e */ /* 0x000fe200000010ff */
[----:B------:R0:W-:Y:S01]  /*11970*/  @P0 STG.E.U16 desc[UR6][R4.64+0x80], R192 ;  /* 0x000080c004000986 */ /* 0x0001e2000c101506 */
[----:B------:R-:W-:-:S03]  /*11980*/  F2FP.BF16.F32.PACK_AB R194, RZ, R194 ;  /* 0x000000c2ffc2723e */ /* 0x000fc600000010ff */
[----:B------:R0:W-:Y:S01]  /*11990*/  @P4 STG.E.U16 desc[UR6][R4.64+0x82], R193 ;  /* 0x000082c104004986 */ /* 0x0001e2000c101506 */
[----:B------:R-:W-:-:S03]  /*119a0*/  ISETP.GT.AND P0, PT, R3, 0x48, PT ;  /* 0x000000480300780c */ /* 0x000fc60003f04270 */
[----:B------:R0:W-:Y:S01]  /*119b0*/  @P1 STG.E.U16 desc[UR6][R10.64+0x82], R195 ;  /* 0x000082c30a001986 */ /* 0x0001e2000c101506 */
[----:B------:R-:W-:-:S03]  /*119c0*/  ISETP.GT.AND P1, PT, R3, 0x49, PT ;  /* 0x000000490300780c */ /* 0x000fc60003f24270 */
[----:B------:R0:W-:Y:S01]  /*119d0*/  @P5 STG.E.U16 desc[UR6][R10.64+0x80], R194 ;  /* 0x000080c20a005986 */ /* 0x0001e2000c101506 */
[C---:B------:R-:W-:Y:S02]  /*119e0*/  ISETP.GT.AND P5, PT, R0.reuse, RZ, P0 ;  /* 0x000000ff0000720c */ /* 0x040fe400007a4270 */
[----:B------:R-:W-:Y:S01]  /*119f0*/  ISETP.GT.AND P4, PT, R0, RZ, P1 ;  /* 0x000000ff0000720c */ /* 0x000fe20000f84270 */
[-C--:B------:R-:W-:Y:S01]  /*11a00*/  FMUL R196, R196, R2.reuse ;  /* 0x00000002c4c47220 */ /* 0x080fe20000400000 */
        /* <DEDUP_REMOVED lines=10> */
[----:B------:R-:W-:-:S03]  /*11ab0*/  F2FP.BF16.F32.PACK_AB R199, RZ, R199 ;  /* 0x000000c7ffc7723e */ /* 0x000fc600000010ff */
[----:B------:R0:W-:Y:S01]  /*11ac0*/  @P5 STG.E.U16 desc[UR6][R10.64+0x90], R198 ;  /* 0x000090c60a005986 */ /* 0x0001e2000c101506 */
[----:B------:R-:W-:-:S03]  /*11ad0*/  ISETP.GT.AND P5, PT, R0, 0x80, P3 ;  /* 0x000000800000780c */ /* 0x000fc60001fa4270 */
[----:B------:R0:W-:Y:S01]  /*11ae0*/  @P4 STG.E.U16 desc[UR6][R10.64+0x92], R199 ;  /* 0x000092c70a004986 */ /* 0x0001e2000c101506 */
[C---:B------:R-:W-:Y:S02]  /*11af0*/  ISETP.GT.AND P4, PT, R0.reuse, 0x80, P2 ;  /* 0x000000800000780c */ /* 0x040fe40001784270 */
[----:B------:R-:W-:Y:S01]  /*11b00*/  ISETP.GT.AND P3, PT, R0, 0x88, P3 ;  /* 0x000000880000780c */ /* 0x000fe20001f64270 */
[-C--:B------:R-:W-:Y:S01]  /*11b10*/  FMUL R184, R184, R2.reuse ;  /* 0x00000002b8b87220 */ /* 0x080fe20000400000 */
[-C--:B------:R-:W-:Y:S01]  /*11b20*/  FMUL R185, R185, R2.reuse ;  /* 0x00000002b9b97220 */ /* 0x080fe20000400000 */
[----:B------:R-:W-:-:S03]  /*11b30*/  FMUL R186, R186, R2 ;  /* 0x00000002baba7220 */ /* 0x000fc60000400000 */
[----:B------:R-:W-:Y:S02]  /*11b40*/  F2FP.BF16.F32.PACK_AB R184, RZ, R184 ;  /* 0x000000b8ffb8723e */ /* 0x000fe400000010ff */
[----:B------:R-:W-:Y:S02]  /*11b50*/  F2FP.BF16.F32.PACK_AB R185, RZ, R185 ;  /* 0x000000b9ffb9723e */ /* 0x000fe400000010ff */
[----:B------:R-:W-:Y:S01]  /*11b60*/  F2FP.BF16.F32.PACK_AB R186, RZ, R186 ;  /* 0x000000baffba723e */ /* 0x000fe200000010ff */
[----:B------:R0:W-:Y:S01]  /*11b70*/  @P5 STG.E.U16 desc[UR6][R6.64+0x80], R184 ;  /* 0x000080b806005986 */ /* 0x0001e2000c101506 */
[----:B------:R-:W-:-:S03]  /*11b80*/  ISETP.GT.AND P2, PT, R0, 0x88, P2 ;  /* 0x000000880000780c */ /* 0x000fc60001744270 */
[----:B------:R0:W-:Y:S01]  /*11b90*/  @P4 STG.E.U16 desc[UR6][R6.64+0x82], R185 ;  /* 0x000082b906004986 */ /* 0x0001e2000c101506 */
[----:B------:R-:W-:-:S03]  /*11ba0*/  FMUL R187, R187, R2 ;  /* 0x00000002bbbb7220 */ /* 0x000fc60000400000 */
[----:B------:R0:W-:Y:S01]  /*11bb0*/  @P3 STG.E.U16 desc[UR6][R8.64+0x80], R186 ;  /* 0x000080ba08003986 */ /* 0x0001e2000c101506 */
[C---:B------:R-:W-:Y:S01]  /*11bc0*/  ISETP.GT.AND P3, PT, R0.reuse, 0x80, P1 ;  /* 0x000000800000780c */ /* 0x040fe20000f64270 */
[-C--:B------:R-:W-:Y:S01]  /*11bd0*/  FMUL R189, R189, R2.reuse ;  /* 0x00000002bdbd7220 */ /* 0x080fe20000400000 */
[C---:B------:R-:W-:Y:S02]  /*11be0*/  ISETP.GT.AND P4, PT, R0.reuse, 0x80, P0 ;  /* 0x000000800000780c */ /* 0x040fe40000784270 */
[----:B------:R-:W-:Y:S01]  /*11bf0*/  ISETP.GT.AND P0, PT, R0, 0x88, P0 ;  /* 0x000000880000780c */ /* 0x000fe20000704270 */
[-C--:B------:R-:W-:Y:S01]  /*11c00*/  FMUL R188, R188, R2.reuse ;  /* 0x00000002bcbc7220 */ /* 0x080fe20000400000 */
[----:B------:R-:W-:Y:S01]  /*11c10*/  ISETP.GT.AND P1, PT, R0, 0x88, P1 ;  /* 0x000000880000780c */ /* 0x000fe20000f24270 */
[-C--:B------:R-:W-:Y:S01]  /*11c20*/  FMUL R190, R190, R2.reuse ;  /* 0x00000002bebe7220 */ /* 0x080fe20000400000 */
[----:B------:R-:W-:Y:S01]  /*11c30*/  F2FP.BF16.F32.PACK_AB R187, RZ, R187 ;  /* 0x000000bbffbb723e */ /* 0x000fe200000010ff */
[----:B------:R-:W-:Y:S01]  /*11c40*/  FMUL R191, R191, R2 ;  /* 0x00000002bfbf7220 */ /* 0x000fe20000400000 */
[----:B------:R-:W-:-:S02]  /*11c50*/  F2FP.BF16.F32.PACK_AB R189, RZ, R189 ;  /* 0x000000bdffbd723e */ /* 0x000fc400000010ff */
[----:B------:R-:W-:Y:S01]  /*11c60*/  F2FP.BF16.F32.PACK_AB R188, RZ, R188 ;  /* 0x000000bcffbc723e */ /* 0x000fe200000010ff */
[----:B------:R0:W-:Y:S01]  /*11c70*/  @P2 STG.E.U16 desc[UR6][R8.64+0x82], R187 ;  /* 0x000082bb08002986 */ /* 0x0001e2000c101506 */
[----:B------:R-:W-:Y:S02]  /*11c80*/  F2FP.BF16.F32.PACK_AB R190, RZ, R190 ;  /* 0x000000beffbe723e */ /* 0x000fe400000010ff */
[----:B------:R-:W-:Y:S01]  /*11c90*/  F2FP.BF16.F32.PACK_AB R191, RZ, R191 ;  /* 0x000000bfffbf723e */ /* 0x000fe200000010ff */
[----:B------:R0:W-:Y:S01]  /*11ca0*/  @P3 STG.E.U16 desc[UR6][R6.64+0x92], R189 ;  /* 0x000092bd06003986 */ /* 0x0001e2000c101506 */
[C---:B------:R-:W-:Y:S02]  /*11cb0*/  ISETP.GT.AND P3, PT, R3.reuse, 0x50, PT ;  /* 0x000000500300780c */ /* 0x040fe40003f64270 */
[----:B------:R-:W-:Y:S01]  /*11cc0*/  ISETP.GT.AND P2, PT, R3, 0x51, PT ;  /* 0x000000510300780c */ /* 0x000fe20003f44270 */
[----:B------:R0:W-:Y:S03]  /*11cd0*/  @P4 STG.E.U16 desc[UR6][R6.64+0x90], R188 ;  /* 0x000090bc06004986 */ /* 0x0001e6000c101506 */
[C---:B------:R-:W-:Y:S01]  /*11ce0*/  ISETP.GT.AND P4, PT, R0.reuse, RZ, P2 ;  /* 0x000000ff0000720c */ /* 0x040fe20001784270 */
        /* <DEDUP_REMOVED lines=557> */
[----:B------:R-:W-:-:S02]  /*13fc0*/  F2FP.BF16.F32.PACK_AB R51, RZ, R51 ;  /* 0x00000033ff33723e */ /* 0x000fc400000010ff */
[C---:B------:R-:W-:Y:S01]  /*13fd0*/  ISETP.GT.AND P0, PT, R3.reuse, 0xd8, PT ;  /* 0x000000d80300780c */ /* 0x040fe20003f04270 */
[----:B------:R0:W-:Y:S04]  /*13fe0*/  @P4 STG.E.U16 desc[UR6][R4.64+0x1a2], R49 ;  /* 0x0001a23104004986 */ /* 0x0001e8000c101506 */
[----:B------:R0:W-:Y:S01]  /*13ff0*/  @P1 STG.E.U16 desc[UR6][R10.64+0x1a0], R50 ;  /* 0x0001a0320a001986 */ /* 0x0001e2000c101506 */
[----:B------:R-:W-:Y:S02]  /*14000*/  ISETP.GT.AND P1, PT, R3, 0xd9, PT ;  /* 0x000000d90300780c */ /* 0x000fe40003f24270 */
[C---:B------:R-:W-:Y:S01]  /*14010*/  ISETP.GT.AND P4, PT, R0.reuse, RZ, P0 ;  /* 0x000000ff0000720c */ /* 0x040fe20000784270 */
[----:B------:R0:W-:Y:S01]  /*14020*/  @P5 STG.E.U16 desc[UR6][R10.64+0x1a2], R51 ;  /* 0x0001a2330a005986 */ /* 0x0001e2000c101506 */
        /* <DEDUP_REMOVED lines=32> */
[C---:B------:R-:W-:Y:S02]  /*14230*/  ISETP.GT.AND P0, PT, R0.reuse, 0x88, P0 ;  /* 0x000000880000780c */ /* 0x040fe40000704270 */
[----:B------:R-:W-:Y:S01]  /*14240*/  ISETP.GT.AND P1, PT, R0, 0x88, P1 ;  /* 0x000000880000780c */ /* 0x000fe20000f24270 */
[-C--:B------:R-:W-:Y:S01]  /*14250*/  FMUL R44, R44, R2.reuse ;  /* 0x000000022c2c7220 */ /* 0x080fe20000400000 */
[-C--:B------:R-:W-:Y:S01]  /*14260*/  FMUL R46, R46, R2.reuse ;  /* 0x000000022e2e7220 */ /* 0x080fe20000400000 */
[----:B------:R-:W-:Y:S01]  /*14270*/  FMUL R47, R47, R2 ;  /* 0x000000022f2f7220 */ /* 0x000fe20000400000 */
[----:B------:R-:W-:-:S02]  /*14280*/  F2FP.BF16.F32.PACK_AB R43, RZ, R43 ;  /* 0x0000002bff2b723e */ /* 0x000fc400000010ff */
[----:B------:R-:W-:Y:S02]  /*14290*/  F2FP.BF16.F32.PACK_AB R45, RZ, R45 ;  /* 0x0000002dff2d723e */ /* 0x000fe400000010ff */
[----:B------:R-:W-:Y:S01]  /*142a0*/  F2FP.BF16.F32.PACK_AB R44, RZ, R44 ;  /* 0x0000002cff2c723e */ /* 0x000fe200000010ff */
[----:B------:R0:W-:Y:S01]  /*142b0*/  @P2 STG.E.U16 desc[UR6][R8.64+0x1a2], R43 ;  /* 0x0001a22b08002986 */ /* 0x0001e2000c101506 */
[----:B------:R-:W-:Y:S02]  /*142c0*/  F2FP.BF16.F32.PACK_AB R46, RZ, R46 ;  /* 0x0000002eff2e723e */ /* 0x000fe400000010ff */
[----:B------:R-:W-:Y:S01]  /*142d0*/  F2FP.BF16.F32.PACK_AB R47, RZ, R47 ;  /* 0x0000002fff2f723e */ /* 0x000fe200000010ff */
[----:B------:R0:W-:Y:S01]  /*142e0*/  @P3 STG.E.U16 desc[UR6][R6.64+0x1b2], R45 ;  /* 0x0001b22d06003986 */ /* 0x0001e2000c101506 */
[C---:B------:R-:W-:Y:S02]  /*142f0*/  ISETP.GT.AND P2, PT, R3.reuse, 0xe0, PT ;  /* 0x000000e00300780c */ /* 0x040fe40003f44270 */
[----:B------:R-:W-:Y:S01]  /*14300*/  ISETP.GT.AND P3, PT, R3, 0xe1, PT ;  /* 0x000000e10300780c */ /* 0x000fe20003f64270 */
[----:B------:R0:W-:Y:S04]  /*14310*/  @P4 STG.E.U16 desc[UR6][R6.64+0x1b0], R44 ;  /* 0x0001b02c06004986 */ /* 0x0001e8000c101506 */
[----:B------:R0:W-:Y:S01]  /*14320*/  @P0 STG.E.U16 desc[UR6][R8.64+0x1b0], R46 ;  /* 0x0001b02e08000986 */ /* 0x0001e2000c101506 */
[----:B------:R-:W-:-:S03]  /*14330*/  ISETP.GT.AND P0, PT, R0, RZ, P2 ;  /* 0x000000ff0000720c */ /* 0x000fc60001704270 */
[----:B------:R0:W-:Y:S01]  /*14340*/  @P1 STG.E.U16 desc[UR6][R8.64+0x1b2], R47 ;  /* 0x0001b22f08001986 */ /* 0x0001e2000c101506 */
[----:B------:R-:W-:Y:S01]  /*14350*/  ISETP.GT.AND P1, PT, R0, RZ, P3 ;  /* 0x000000ff0000720c */ /* 0x000fe20001f24270 */
[-C--:B------:R-:W-:Y:S01]  /*14360*/  FMUL R32, R32, R2.reuse ;  /* 0x0000000220207220 */ /* 0x080fe20000400000 */
[-C--:B------:R-:W-:Y:S01]  /*14370*/  FMUL R33, R33, R2.reuse ;  /* 0x0000000221217220 */ /* 0x080fe20000400000 */
[C---:B------:R-:W-:Y:S02]  /*14380*/  ISETP.GT.AND P4, PT, R0.reuse, 0x8, P2 ;  /* 0x000000080000780c */ /* 0x040fe40001784270 */
[----:B------:R-:W-:Y:S01]  /*14390*/  ISETP.GT.AND P5, PT, R0, 0x8, P3 ;  /* 0x000000080000780c */ /* 0x000fe20001fa4270 */
[-C--:B------:R-:W-:Y:S01]  /*143a0*/  FMUL R34, R34, R2.reuse ;  /* 0x0000000222227220 */ /* 0x080fe20000400000 */
[----:B------:R-:W-:Y:S01]  /*143b0*/  FMUL R35, R35, R2 ;  /* 0x0000000223237220 */ /* 0x000fe20000400000 */
[----:B------:R-:W-:Y:S02]  /*143c0*/  F2FP.BF16.F32.PACK_AB R32, RZ, R32 ;  /* 0x00000020ff20723e */ /* 0x000fe400000010ff */
[----:B------:R-:W-:-:S02]  /*143d0*/  F2FP.BF16.F32.PACK_AB R33, RZ, R33 ;  /* 0x00000021ff21723e */ /* 0x000fc400000010ff */
[----:B------:R-:W-:Y:S01]  /*143e0*/  F2FP.BF16.F32.PACK_AB R34, RZ, R34 ;  /* 0x00000022ff22723e */ /* 0x000fe200000010ff */
[----:B------:R0:W-:Y:S01]  /*143f0*/  @P0 STG.E.U16 desc[UR6][R4.64+0x1c0], R32 ;  /* 0x0001c02004000986 */ /* 0x0001e2000c101506 */
[----:B------:R-:W-:Y:S02]  /*14400*/  F2FP.BF16.F32.PACK_AB R35, RZ, R35 ;  /* 0x00000023ff23723e */ /* 0x000fe400000010ff */
[C---:B------:R-:W-:Y:S01]  /*14410*/  ISETP.GT.AND P0, PT, R3.reuse, 0xe9, PT ;  /* 0x000000e90300780c */ /* 0x040fe20003f04270 */
[----:B------:R0:W-:Y:S01]  /*14420*/  @P1 STG.E.U16 desc[UR6][R4.64+0x1c2], R33 ;  /* 0x0001c22104001986 */ /* 0x0001e2000c101506 */
[----:B------:R-:W-:-:S03]  /*14430*/  ISETP.GT.AND P1, PT, R3, 0xe8, PT ;  /* 0x000000e80300780c */ /* 0x000fc60003f24270 */
[----:B------:R0:W-:Y:S01]  /*14440*/  @P4 STG.E.U16 desc[UR6][R10.64+0x1c0], R34 ;  /* 0x0001c0220a004986 */ /* 0x0001e2000c101506 */
[----:B------:R-:W-:-:S03]  /*14450*/  ISETP.GT.AND P4, PT, R0, RZ, P0 ;  /* 0x000000ff0000720c */ /* 0x000fc60000784270 */
[----:B------:R0:W-:Y:S01]  /*14460*/  @P5 STG.E.U16 desc[UR6][R10.64+0x1c2], R35 ;  /* 0x0001c2230a005986 */ /* 0x0001e2000c101506 */
[----:B------:R-:W-:Y:S01]  /*14470*/  ISETP.GT.AND P5, PT, R0, RZ, P1 ;  /* 0x000000ff0000720c */ /* 0x000fe20000fa4270 */
[-C--:B------:R-:W-:Y:S01]  /*14480*/  FMUL R36, R36, R2.reuse ;  /* 0x0000000224247220 */ /* 0x080fe20000400000 */
[----:B------:R-:W-:-:S04]  /*14490*/  FMUL R37, R37, R2 ;  /* 0x0000000225257220 */ /* 0x000fc80000400000 */
[----:B------:R-:W-:Y:S02]  /*144a0*/  F2FP.BF16.F32.PACK_AB R36, RZ, R36 ;  /* 0x00000024ff24723e */ /* 0x000fe400000010ff */
[----:B------:R-:W-:Y:S01]  /*144b0*/  F2FP.BF16.F32.PACK_AB R37, RZ, R37 ;  /* 0x00000025ff25723e */ /* 0x000fe200000010ff */
[----:B------:R-:W-:-:S04]  /*144c0*/  FMUL R38, R38, R2 ;  /* 0x0000000226267220 */ /* 0x000fc80000400000 */
[----:B------:R0:W-:Y:S01]  /*144d0*/  @P5 STG.E.U16 desc[UR6][R4.64+0x1d0], R36 ;  /* 0x0001d02404005986 */ /* 0x0001e2000c101506 */
[----:B------:R-:W-:-:S03]  /*144e0*/  ISETP.GT.AND P5, PT, R0, 0x8, P1 ;  /* 0x000000080000780c */ /* 0x000fc60000fa4270 */
[----:B------:R0:W-:Y:S01]  /*144f0*/  @P4 STG.E.U16 desc[UR6][R4.64+0x1d2], R37 ;  /* 0x0001d22504004986 */ /* 0x0001e2000c101506 */
[----:B------:R-:W-:Y:S01]  /*14500*/  ISETP.GT.AND P4, PT, R0, 0x8, P0 ;  /* 0x000000080000780c */ /* 0x000fe20000784270 */
[----:B------:R-:W-:Y:S01]  /*14510*/  FMUL R39, R39, R2 ;  /* 0x0000000227277220 */ /* 0x000fe20000400000 */
[----:B------:R-:W-:-:S04]  /*14520*/  F2FP.BF16.F32.PACK_AB R38, RZ, R38 ;  /* 0x00000026ff26723e */ /* 0x000fc800000010ff */
        /* <DEDUP_REMOVED lines=8> */
[----:B------:R-:W-:Y:S02]  /*145b0*/  F2FP.BF16.F32.PACK_AB R25, RZ, R25 ;  /* 0x00000019ff19723e */ /* 0x000fe400000010ff */
[C---:B------:R-:W-:Y:S02]  /*145c0*/  ISETP.GT.AND P2, PT, R0.reuse, 0x88, P2 ;  /* 0x000000880000780c */ /* 0x040fe40001744270 */
[C---:B------:R-:W-:Y:S01]  /*145d0*/  ISETP.GT.AND P3, PT, R0.reuse, 0x88, P3 ;  /* 0x000000880000780c */ /* 0x040fe20001f64270 */
[----:B------:R0:W-:Y:S01]  /*145e0*/  @P4 STG.E.U16 desc[UR6][R6.64+0x1c0], R24 ;  /* 0x0001c01806004986 */ /* 0x0001e2000c101506 */
[----:B------:R-:W-:-:S03]  /*145f0*/  ISETP.GT.AND P4, PT, R0, 0x80, P0 ;  /* 0x000000800000780c */ /* 0x000fc60000784270 */
[----:B------:R0:W-:Y:S01]  /*14600*/  @P5 STG.E.U16 desc[UR6][R6.64+0x1c2], R25 ;  /* 0x0001c21906005986 */ /* 0x0001e2000c101506 */
[----:B------:R-:W-:Y:S01]  /*14610*/  ISETP.GT.AND P5, PT, R0, 0x80, P1 ;  /* 0x000000800000780c */ /* 0x000fe20000fa4270 */
[-C--:B------:R-:W-:Y:S01]  /*14620*/  FMUL R26, R26, R2.reuse ;  /* 0x000000021a1a7220 */ /* 0x080fe20000400000 */
[C---:B------:R-:W-:Y:S01]  /*14630*/  ISETP.GT.AND P1, PT, R0.reuse, 0x88, P1 ;  /* 0x000000880000780c */ /* 0x040fe20000f24270 */
[-C--:B------:R-:W-:Y:S01]  /*14640*/  FMUL R27, R27, R2.reuse ;  /* 0x000000021b1b7220 */ /* 0x080fe20000400000 */
[----:B------:R-:W-:Y:S01]  /*14650*/  ISETP.GT.AND P0, PT, R0, 0x88, P0 ;  /* 0x000000880000780c */ /* 0x000fe20000704270 */
[-C--:B------:R-:W-:Y:S01]  /*14660*/  FMUL R28, R28, R2.reuse ;  /* 0x000000021c1c7220 */ /* 0x080fe20000400000 */
[-C--:B------:R-:W-:Y:S01]  /*14670*/  FMUL R29, R29, R2.reuse ;  /* 0x000000021d1d7220 */ /* 0x080fe20000400000 */
[-C--:B------:R-:W-:Y:S01]  /*14680*/  FMUL R30, R30, R2.reuse ;  /* 0x000000021e1e7220 */ /* 0x080fe20000400000 */
[----:B------:R-:W-:Y:S01]  /*14690*/  FMUL R31, R31, R2 ;  /* 0x000000021f1f7220 */ /* 0x000fe20000400000 */
[----:B------:R-:W-:-:S02]  /*146a0*/  F2FP.BF16.F32.PACK_AB R26, RZ, R26 ;  /* 0x0000001aff1a723e */ /* 0x000fc400000010ff */
[----:B------:R-:W-:Y:S02]  /*146b0*/  F2FP.BF16.F32.PACK_AB R27, RZ, R27 ;  /* 0x0000001bff1b723e */ /* 0x000fe400000010ff */
[----:B------:R-:W-:Y:S02]  /*146c0*/  F2FP.BF16.F32.PACK_AB R28, RZ, R28 ;  /* 0x0000001cff1c723e */ /* 0x000fe400000010ff */
[----:B------:R-:W-:Y:S02]  /*146d0*/  F2FP.BF16.F32.PACK_AB R29, RZ, R29 ;  /* 0x0000001dff1d723e */ /* 0x000fe400000010ff */
[----:B------:R-:W-:Y:S02]  /*146e0*/  F2FP.BF16.F32.PACK_AB R30, RZ, R30 ;  /* 0x0000001eff1e723e */ /* 0x000fe400000010ff */
[----:B------:R-:W-:Y:S01]  /*146f0*/  F2FP.BF16.F32.PACK_AB R31, RZ, R31 ;  /* 0x0000001fff1f723e */ /* 0x000fe200000010ff */
[----:B------:R0:W-:Y:S04]  /*14700*/  @P2 STG.E.U16 desc[UR6][R8.64+0x1c0], R26 ;  /* 0x0001c01a08002986 */ /* 0x0001e8000c101506 */
[----:B------:R0:W-:Y:S04]  /*14710*/  @P3 STG.E.U16 desc[UR6][R8.64+0x1c2], R27 ;  /* 0x0001c21b08003986 */ /* 0x0001e8000c101506 */
[----:B------:R0:W-:Y:S04]  /*14720*/  @P5 STG.E.U16 desc[UR6][R6.64+0x1d0], R28 ;  /* 0x0001d01c06005986 */ /* 0x0001e8000c101506 */
[----:B------:R0:W-:Y:S04]  /*14730*/  @P4 STG.E.U16 desc[UR6][R6.64+0x1d2], R29 ;  /* 0x0001d21d06004986 */ /* 0x0001e8000c101506 */
[----:B------:R0:W-:Y:S04]  /*14740*/  @P1 STG.E.U16 desc[UR6][R8.64+0x1d0], R30 ;  /* 0x0001d01e08001986 */ /* 0x0001e8000c101506 */
[----:B------:R0:W-:Y:S02]  /*14750*/  @P0 STG.E.U16 desc[UR6][R8.64+0x1d2], R31 ;  /* 0x0001d21f08000986 */ /* 0x0001e4000c101506 */
.L_x_505:
[----:B------:R-:W-:Y:S05]  /*14760*/  BSYNC B0 ;  /* 0x0000000000007941 */ /* 0x000fea0003800000 */
.L_x_29:
[----:B0-----:R-:W2:Y:S04]  /*14770*/  LDL.LU R5, [R1+0xb8] ;  /* 0x0000b80001057983 */ /* 0x001ea80000300800 */
[----:B------:R-:W2:Y:S01]  /*14780*/  LDL.LU R4, [R1+0xbc] ;  /* 0x0000bc0001047983 */ /* 0x000ea20000300800 */
[----:B------:R-:W-:Y:S01]  /*14790*/  ULDC UR4, c[0x0][0xc] ;  /* 0x0000030000047ab9 */ /* 0x000fe20000000800 */
[----:B------:R-:W-:Y:S01]  /*147a0*/  ULDC UR5, c[0x0][0x10] ;  /* 0x0000040000057ab9 */ /* 0x000fe20000000800 */
[----:B------:R-:W2:Y:S01]  /*147b0*/  LDC R3, c[0x0][0x14] ;  /* 0x00000500ff037b82 */ /* 0x000ea20000000800 */
[----:B------:R-:W-:Y:S01]  /*147c0*/  UIMAD.WIDE.U32 UR4, UR4, UR5, URZ ;  /* 0x00000005040472a5 */ /* 0x000fe2000f8e003f */
[----:B------:R0:W5:Y:S01]  /*147d0*/  LDL R28, [R1+0xd0] ;  /* 0x0000d000011c7983 */ /* 0x0001620000100800 */
[----:B------:R-:W-:Y:S01]  /*147e0*/  PRMT R0, RZ, 0x7610, R0 ;  /* 0x00007610ff007816 */ /* 0x000fe20000000000 */
[----:B---3--:R-:W-:-:S03]  /*147f0*/  IMAD.MOV.U32 R19, RZ, RZ, -0x1 ;  /* 0xffffffffff137424 */ /* 0x008fc600078e00ff */
[----:B--2---:R-:W-:-:S04]  /*14800*/  IMAD.WIDE.U32 R4, R3, UR4, R4 ;  /* 0x0000000403047c25 */ /* 0x004fc8000f8e0004 */
[----:B------:R-:W-:Y:S01]  /*14810*/  IMAD R3, R3, UR5, RZ ;  /* 0x0000000503037c24 */ /* 0x000fe2000f8e02ff */
[----:B------:R-:W-:Y:S01]  /*14820*/  ULDC.64 UR4, c[0x0][0x650] ;  /* 0x0001940000047ab9 */ /* 0x000fe20000000a00 */
[----:B------:R-:W-:Y:S01]  /*14830*/  IMAD.MOV.U32 R21, RZ, RZ, R4 ;  /* 0x000000ffff157224 */ /* 0x000fe200078e0004 */
[----:B------:R-:W-:Y:S01]  /*14840*/  ISETP.GE.U32.AND P0, PT, R4, UR4, PT ;  /* 0x0000000404007c0c */ /* 0x000fe2000bf06070 */
[----:B------:R-:W-:Y:S02]  /*14850*/  IMAD.IADD R23, R5, 0x1, R3 ;  /* 0x0000000105177824 */ /* 0x000fe400078e0203 */
[----:B------:R-:W-:-:S03]  /*14860*/  IMAD.MOV.U32 R3, RZ, RZ, -0x1 ;  /* 0xffffffffff037424 */ /* 0x000fc600078e00ff */
[----:B------:R0:W-:Y:S01]  /*14870*/  STL [R1+0xb8], R23 ;  /* 0x0000b81701007387 */ /* 0x0001e20000100800 */
[----:B------:R-:W-:-:S03]  /*14880*/  ISETP.GE.U32.AND.EX P0, PT, R23, UR5, PT, P0 ;  /* 0x0000000517007c0c */ /* 0x000fc6000bf06100 */
[----:B------:R0:W-:Y:S04]  /*14890*/  STL [R1+0xbc], R21 ;  /* 0x0000bc1501007387 */ /* 0x0001e80000100800 */
[----:B------:R0:W-:Y:S06]  /*148a0*/  STL [R1+0xb4], R3 ;  /* 0x0000b40301007387 */ /* 0x0001ec0000100800 */
[----:B------:R-:W-:Y:S05]  /*148b0*/  @P0 BRA `(.L_x_506) ;  /* 0x0000000400780947 */ /* 0x000fea0003800000 */
[----:B-----5:R-:W2:Y:S01]  /*148c0*/  S2R R17, SR_CTAID.X ;  /* 0x0000000000117919 */ /* 0x020ea20000002500 */
[----:B----4-:R-:W3:Y:S01]  /*148d0*/  LDC.64 R10, c[0x0][0x628] ;  /* 0x00018a00ff0a7b82 */ /* 0x010ee20000000a00 */
[----:B------:R-:W-:Y:S01]  /*148e0*/  ULDC UR4, c[0x0][0x150] ;  /* 0x0000540000047ab9 */ /* 0x000fe20000000800 */
[----:B-1----:R-:W-:Y:S01]  /*148f0*/  IMAD.MOV.U32 R8, RZ, RZ, R21 ;  /* 0x000000ffff087224 */ /* 0x002fe200078e0015 */
[----:B------:R-:W1:Y:S01]  /*14900*/  S2R R19, SR_CTAID.Y ;  /* 0x0000000000137919 */ /* 0x000e620000002600 */
[----:B------:R-:W-:-:S04]  /*14910*/  IMAD.MOV.U32 R9, RZ, RZ, R23 ;  /* 0x000000ffff097224 */ /* 0x000fc800078e0017 */
[----:B------:R-:W4:Y:S08]  /*14920*/  LDC R20, c[0x0][0x144] ;  /* 0x00005100ff147b82 */ /* 0x000f300000000800 */
[----:B------:R-:W0:Y:S08]  /*14930*/  LDC R12, c[0x0][0x630] ;  /* 0x00018c00ff0c7b82 */ /* 0x000e300000000800 */
[----:B------:R-:W0:Y:S01]  /*14940*/  LDC.64 R14, c[0x0][0x620] ;  /* 0x00018800ff0e7b82 */ /* 0x000e220000000a00 */
[----:B---3--:R-:W-:-:S04]  /*14950*/  ISETP.NE.U32.AND P0, PT, R10, RZ, PT ;  /* 0x000000ff0a00720c */ /* 0x008fc80003f05070 */
[----:B------:R-:W-:Y:S02]  /*14960*/  ISETP.NE.AND.EX P0, PT, R11, RZ, PT, P0 ;  /* 0x000000ff0b00720c */ /* 0x000fe40003f05300 */
[----:B--2---:R-:W-:-:S05]  /*14970*/  I2FP.F32.U32 R0, R17 ;  /* 0x0000001100007245 */ /* 0x004fca0000201000 */
[----:B------:R-:W-:-:S04]  /*14980*/  FMUL R0, R0, UR4 ;  /* 0x0000000400007c20 */ /* 0x000fc80008400000 */
[----:B------:R2:W3:Y:S02]  /*14990*/  F2I.U32.TRUNC.NTZ R18, R0 ;  /* 0x0000000000127305 */ /* 0x0004e4000020f000 */
[----:B-1--4-:R-:W-:Y:S05]  /*149a0*/  @!P0 BRA `(.L_x_507) ;  /* 0x0000000000288947 */ /* 0x012fea0003800000 */
[----:B--2---:R-:W0:Y:S02]  /*149b0*/  LDC R0, c[0x0][0x634] ;  /* 0x00018d00ff007b82 */ /* 0x004e240000000800 */
        /* <DEDUP_REMOVED lines=9> */
.L_x_507:
[-CC-:B0-----:R-:W-:Y:S01]  /*14a50*/  SHF.R.U64 R13, R8, R12.reuse, R9.reuse ;  /* 0x0000000c080d7219 */ /* 0x181fe20000001209 */
[----:B------:R-:W0:Y:S01]  /*14a60*/  LDC.64 R24, c[0x0][0x640] ;  /* 0x00019000ff187b82 */ /* 0x000e220000000a00 */
[----:B--2---:R-:W-:Y:S01]  /*14a70*/  SHF.R.U32.HI R0, RZ, R12, R9 ;  /* 0x0000000cff007219 */ /* 0x004fe20000011609 */
[----:B------:R-:W-:Y:S01]  /*14a80*/  IMAD.MOV.U32 R4, RZ, RZ, R21 ;  /* 0x000000ffff047224 */ /* 0x000fe200078e0015 */
[----:B------:R-:W-:Y:S01]  /*14a90*/  IADD3 R3, P0, RZ, -R13, RZ ;  /* 0x8000000dff037210 */ /* 0x000fe20007f1e0ff */
[----:B---3--:R-:W-:Y:S01]  /*14aa0*/  IMAD.MOV R18, RZ, RZ, -R18 ;  /* 0x000000ffff127224 */ /* 0x008fe200078e0a12 */
[----:B------:R-:W-:Y:S01]  /*14ab0*/  ULDC UR4, c[0x0][0x154] ;  /* 0x0000550000047ab9 */ /* 0x000fe20000000800 */
[----:B------:R-:W-:Y:S02]  /*14ac0*/  IMAD.MOV.U32 R7, RZ, RZ, 0x1 ;  /* 0x00000001ff077424 */ /* 0x000fe400078e00ff */
[----:B------:R-:W1:Y:S01]  /*14ad0*/  LDC R6, c[0x0][0x618] ;  /* 0x00018600ff067b82 */ /* 0x000e620000000800 */
[----:B------:R-:W-:-:S02]  /*14ae0*/  IMAD.X R5, RZ, RZ, ~R0, P0 ;  /* 0x000000ffff057224 */ /* 0x000fc400000e0e00 */
[----:B------:R-:W-:Y:S02]  /*14af0*/  IMAD R20, R20, R18, R17 ;  /* 0x0000001214147224 */ /* 0x000fe400078e0211 */
[-C--:B------:R-:W-:Y:S02]  /*14b00*/  IMAD R0, R5, R14.reuse, RZ ;  /* 0x0000000e05007224 */ /* 0x080fe400078e02ff */
[----:B------:R-:W-:Y:S01]  /*14b10*/  IMAD.MOV.U32 R5, RZ, RZ, R23 ;  /* 0x000000ffff057224 */ /* 0x000fe200078e0017 */
[----:B------:R-:W2:Y:S01]  /*14b20*/  LDC R8, c[0x0][0x608] ;  /* 0x00018200ff087b82 */ /* 0x000ea20000000800 */
[----:B------:R-:W-:-:S04]  /*14b30*/  IMAD.WIDE.U32 R4, R3, R14, R4 ;  /* 0x0000000e03047225 */ /* 0x000fc800078e0004 */
[----:B------:R-:W-:-:S03]  /*14b40*/  IMAD R3, R3, R15, R0 ;  /* 0x0000000f03037224 */ /* 0x000fc600078e0200 */
[----:B------:R-:W3:Y:S01]  /*14b50*/  LDC R22, c[0x0][0x658] ;  /* 0x00019600ff167b82 */ /* 0x000ee20000000800 */
[----:B------:R-:W-:Y:S01]  /*14b60*/  I2FP.F32.U32 R0, R19 ;  /* 0x0000001300007245 */ /* 0x000fe20000201000 */
[----:B------:R-:W-:Y:S01]  /*14b70*/  IMAD.IADD R3, R5, 0x1, R3 ;  /* 0x0000000105037824 */ /* 0x000fe200078e0203 */
[----:B0-----:R-:W-:Y:S01]  /*14b80*/  ISETP.NE.U32.AND P0, PT, R24, RZ, PT ;  /* 0x000000ff1800720c */ /* 0x001fe20003f05070 */
[----:B------:R-:W-:Y:S02]  /*14b90*/  IMAD.MOV.U32 R5, RZ, RZ, -0x1 ;  /* 0xffffffffff057424 */ /* 0x000fe400078e00ff */
[----:B------:R-:W-:Y:S02]  /*14ba0*/  FMUL R0, R0, UR4 ;  /* 0x0000000400007c20 */ /* 0x000fe40008400000 */
[----:B------:R-:W0:Y:S01]  /*14bb0*/  LDC R18, c[0x0][0x148] ;  /* 0x00005200ff127b82 */ /* 0x000e220000000800 */
[----:B-1----:R-:W-:Y:S01]  /*14bc0*/  SHF.R.U64 R12, R4, R6, R3 ;  /* 0x00000006040c7219 */ /* 0x002fe20000001203 */
[----:B------:R1:W4:Y:S01]  /*14bd0*/  F2I.U32.TRUNC.NTZ R14, R0 ;  /* 0x00000000000e7305 */ /* 0x000322000020f000 */
[----:B------:R-:W-:-:S02]  /*14be0*/  ISETP.NE.AND.EX P0, PT, R25, RZ, PT, P0 ;  /* 0x000000ff1900720c */ /* 0x000fc40003f05300 */
[----:B------:R-:W-:-:S03]  /*14bf0*/  SHF.R.U32.HI R3, RZ, R6, R3 ;  /* 0x00000006ff037219 */ /* 0x000fc60000011603 */
[----:B------:R-:W0:Y:S01]  /*14c00*/  LDC R17, c[0x0][0x600] ;  /* 0x00018000ff117b82 */ /* 0x000e220000000800 */
[-CC-:B--2---:R-:W-:Y:S02]  /*14c10*/  SHF.R.U64 R10, R12, R8.reuse, R3.reuse ;  /* 0x000000080c0a7219 */ /* 0x184fe40000001203 */
[----:B------:R-:W-:-:S05]  /*14c20*/  SHF.R.U32.HI R3, RZ, R8, R3 ;  /* 0x00000008ff037219 */ /* 0x000fca0000011603 */
[----:B------:R-:W2:Y:S01]  /*14c30*/  LDC R23, c[0x0][0x648] ;  /* 0x00019200ff177b82 */ /* 0x000ea20000000800 */
[-C--:B---3--:R-:W-:Y:S02]  /*14c40*/  SHF.L.U32 R4, R5, R22.reuse, RZ ;  /* 0x0000001605047219 */ /* 0x088fe400000006ff */
[-CC-:B------:R-:W-:Y:S02]  /*14c50*/  SHF.R.U64 R15, R10, R22.reuse, R3.reuse ;  /* 0x000000160a0f7219 */ /* 0x180fe40000001203 */
[----:B------:R-:W-:Y:S02]  /*14c60*/  SHF.R.U32.HI R5, RZ, R22, R3 ;  /* 0x00000016ff057219 */ /* 0x000fe40000011603 */
[----:B------:R-:W-:Y:S01]  /*14c70*/  LOP3.LUT R21, RZ, R4, RZ, 0x33, !PT ;  /* 0x00000004ff157212 */ /* 0x000fe200078e33ff */
[----:B------:R-:W3:Y:S01]  /*14c80*/  LDC R26, c[0x0][0x638] ;  /* 0x00018e00ff1a7b82 */ /* 0x000ee20000000800 */
[----:B------:R-:W-:Y:S01]  /*14c90*/  SHF.L.U32 R22, R7, R22, RZ ;  /* 0x0000001607167219 */ /* 0x000fe200000006ff */
[----:B------:R-:W-:-:S06]  /*14ca0*/  IMAD.MOV.U32 R4, RZ, RZ, R15 ;  /* 0x000000ffff047224 */ /* 0x000fcc00078e000f */
[----:B------:R-:W0:Y:S01]  /*14cb0*/  LDC R27, c[0x0][0x610] ;  /* 0x00018400ff1b7b82 */ /* 0x000e220000000800 */
[----:B-1--4-:R-:W-:Y:S05]  /*14cc0*/  @!P0 BRA `(.L_x_508) ;  /* 0x0000000000288947 */ /* 0x012fea0003800000 */
[----:B------:R-:W1:Y:S02]  /*14cd0*/  LDC R0, c[0x0][0x64c] ;  /* 0x00019300ff007b82 */ /* 0x000e640000000800 */
[----:B-1----:R-:W-:-:S05]  /*14ce0*/  IADD3 R3, P0, R15, R0, RZ ;  /* 0x000000000f037210 */ /* 0x002fca0007f1e0ff */
        /* <DEDUP_REMOVED lines=8> */
.L_x_508:
[----:B------:R-:W1:Y:S01]  /*14d70*/  LDC R3, c[0x0][0x65c] ;  /* 0x00019700ff037b82 */ /* 0x000e620000000800 */
[----:B--2---:R-:W-:Y:S01]  /*14d80*/  SHF.R.U64 R0, R4, R23, R5 ;  /* 0x0000001704007219 */ /* 0x004fe20000001205 */
[----:B0-----:R-:W-:Y:S01]  /*14d90*/  VIADD R5, R17, 0xffffffff ;  /* 0xffffffff11057836 */ /* 0x001fe20000000000 */
[----:B------:R2:W-:Y:S01]  /*14da0*/  STL [R1+0xb4], R13 ;  /* 0x0000b40d01007387 */ /* 0x0005e20000100800 */
[----:B------:R-:W-:Y:S02]  /*14db0*/  IMAD.MOV R14, RZ, RZ, -R14 ;  /* 0x000000ffff0e7224 */ /* 0x000fe400078e0a0e */
[----:B------:R-:W-:Y:S01]  /*14dc0*/  IMAD.MOV R4, RZ, RZ, -R0 ;  /* 0x000000ffff047224 */ /* 0x000fe200078e0a00 */
[----:B------:R-:W-:Y:S01]  /*14dd0*/  LOP3.LUT R5, R12, R5, RZ, 0xc0, !PT ;  /* 0x000000050c057212 */ /* 0x000fe200078ec0ff */
[----:B------:R-:W-:Y:S01]  /*14de0*/  IMAD.MOV.U32 R6, RZ, RZ, 0x1 ;  /* 0x00000001ff067424 */ /* 0x000fe200078e00ff */
[----:B-1----:R-:W-:Y:S02]  /*14df0*/  ISETP.NE.AND P0, PT, R3, 0x1, PT ;  /* 0x000000010300780c */ /* 0x002fe40003f05270 */
[----:B------:R-:W-:-:S05]  /*14e00*/  LOP3.LUT R3, R10, R21, RZ, 0xc0, !PT ;  /* 0x000000150a037212 */ /* 0x000fca00078ec0ff */
[----:B------:R-:W-:Y:S02]  /*14e10*/  IMAD R3, R22, R0, R3 ;  /* 0x0000000016037224 */ /* 0x000fe400078e0203 */
[----:B---3--:R-:W-:-:S04]  /*14e20*/  IMAD R0, R4, R26, R15 ;  /* 0x0000001a04007224 */ /* 0x008fc800078e020f */
[----:B------:R-:W-:Y:S02]  /*14e30*/  @P0 IMAD R20, R18, R14, R19 ;  /* 0x0000000e12140224 */ /* 0x000fe400078e0213 */
[----:B------:R-:W-:Y:S01]  /*14e40*/  IMAD R4, R0, R17, R5 ;  /* 0x0000001100047224 */ /* 0x000fe200078e0205 */
[----:B------:R-:W-:Y:S01]  /*14e50*/  PRMT R0, R6, 0x7610, R0 ;  /* 0x0000761006007816 */ /* 0x000fe20000000000 */
[----:B------:R-:W-:-:S05]  /*14e60*/  IMAD R3, R3, R27, R20 ;  /* 0x0000001b03037224 */ /* 0x000fca00078e0214 */
[----:B------:R-:W-:Y:S02]  /*14e70*/  SEL R28, R3, R4, !P0 ;  /* 0x00000004031c7207 */ /* 0x000fe40004000000 */
[----:B------:R-:W-:-:S03]  /*14e80*/  SEL R19, R4, R3, !P0 ;  /* 0x0000000304137207 */ /* 0x000fc60004000000 */
[----:B------:R2:W-:Y:S04]  /*14e90*/  STL [R1+0xd0], R28 ;  /* 0x0000d01c01007387 */ /* 0x0005e80000100800 */
.L_x_506:
[----:B------:R-:W-:Y:S01]  /*14ea0*/  LOP3.LUT P0, RZ, R0, 0xff, RZ, 0xc0, !PT ;  /* 0x000000ff00ff7812 */ /* 0x000fe2000780c0ff */
[----:B-----5:R-:W-:-:S12]  /*14eb0*/  IMAD.MOV.U32 R18, RZ, RZ, R28 ;  /* 0x000000ffff127224 */ /* 0x020fd800078e001c */
[----:B------:R-:W-:Y:S05]  /*14ec0*/  @P0 BRA `(.L_x_509) ;  /* 0xfffffec000d00947 */ /* 0x000fea000383ffff */
[----:B------:R-:W-:Y:S05]  /*14ed0*/  EXIT ;  /* 0x000000000000794d */ /* 0x000fea0003800000 */
.L_x_4:
[----:B------:R-:W2:Y:S01]  /*14ee0*/  LDL R18, [R1+0xbc] ;  /* 0x0000bc0001127983 */ /* 0x000ea20000100800 */
[----:B0-----:R-:W-:-:S03]  /*14ef0*/  ULDC.64 UR4, c[0x0][0x650] ;  /* 0x0001940000047ab9 */ /* 0x001fc60000000a00 */
[----:B------:R-:W3:Y:S01]  /*14f00*/  LDL R19, [R1+0xb8] ;  /* 0x0000b80001137983 */ /* 0x000ee20000100800 */
[----:B------:R-:W-:Y:S01]  /*14f10*/  PRMT R5, RZ, 0x7610, R5 ;  /* 0x00007610ff057816 */ /* 0x000fe20000000005 */
[----:B------:R-:W-:Y:S02]  /*14f20*/  IMAD.MOV.U32 R7, RZ, RZ, -0x1 ;  /* 0xffffffffff077424 */ /* 0x000fe400078e00ff */
[----:B------:R-:W-:Y:S02]  /*14f30*/  IMAD.MOV.U32 R12, RZ, RZ, -0x1 ;  /* 0xffffffffff0c7424 */ /* 0x000fe400078e00ff */
[----:B------:R-:W-:Y:S01]  /*14f40*/  IMAD.MOV.U32 R6, RZ, RZ, -0x1 ;  /* 0xffffffffff067424 */ /* 0x000fe200078e00ff */
[----:B--2---:R-:W-:-:S04]  /*14f50*/  ISETP.GE.U32.AND P0, PT, R18, UR4, PT ;  /* 0x0000000412007c0c */ /* 0x004fc8000bf06070 */
[----:B---3--:R-:W-:-:S13]  /*14f60*/  ISETP.GE.U32.AND.EX P0, PT, R19, UR5, PT, P0 ;  /* 0x0000000513007c0c */ /* 0x008fda000bf06100 */
[----:B------:R-:W-:Y:S05]  /*14f70*/  @P0 BRA `(.L_x_510) ;  /* 0x0000000400680947 */ /* 0x000fea0003800000 */
        /* <DEDUP_REMOVED lines=18> */
.L_x_511:
[-CC-:B------:R-:W-:Y:S01]  /*150a0*/  SHF.R.U64 R13, R10, R14.reuse, R11.reuse ;  /* 0x0000000e0a0d7219 */ /* 0x180fe2000000120b */
[----:B------:R-:W0:Y:S01]  /*150b0*/  LDC R12, c[0x0][0x618] ;  /* 0x00018600ff0c7b82 */ /* 0x000e220000000800 */
[----:B------:R-:W-:Y:S01]  /*150c0*/  SHF.R.U32.HI R3, RZ, R14, R11 ;  /* 0x0000000eff037219 */ /* 0x000fe2000001160b */
[----:B------:R-:W-:Y:S01]  /*150d0*/  ULDC UR4, c[0x0][0x150] ;  /* 0x0000540000047ab9 */ /* 0x000fe20000000800 */
[----:B------:R-:W-:Y:S01]  /*150e0*/  IADD3 R5, P0, RZ, -R13, RZ ;  /* 0x8000000dff057210 */ /* 0x000fe20007f1e0ff */
[----:B------:R-:W-:Y:S01]  /*150f0*/  IMAD.MOV.U32 R6, RZ, RZ, R18 ;  /* 0x000000ffff067224 */ /* 0x000fe200078e0012 */
[----:B------:R-:W-:Y:S01]  /*15100*/  I2FP.F32.U32 R8, R2 ;  /* 0x0000000200087245 */ /* 0x000fe20000201000 */
[----:B------:R-:W-:Y:S02]  /*15110*/  IMAD.MOV.U32 R7, RZ, RZ, R19 ;  /* 0x000000ffff077224 */ /* 0x000fe400078e0013 */
[----:B------:R-:W1:Y:S01]  /*15120*/  LDC.64 R20, c[0x0][0x640] ;  /* 0x00019000ff147b82 */ /* 0x000e620000000a00 */
[----:B------:R-:W-:-:S02]  /*15130*/  IMAD.X R3, RZ, RZ, ~R3, P0 ;  /* 0x000000ffff037224 */ /* 0x000fc400000e0e03 */
[----:B------:R-:W-:Y:S01]  /*15140*/  FMUL R9, R8, UR4 ;  /* 0x0000000408097c20 */ /* 0x000fe20008400000 */
[----:B------:R-:W-:Y:S01]  /*15150*/  IMAD.WIDE.U32 R6, R5, R16, R6 ;  /* 0x0000001005067225 */ /* 0x000fe200078e0006 */
[----:B------:R-:W-:-:S03]  /*15160*/  ULDC UR4, c[0x0][0x154] ;  /* 0x0000550000047ab9 */ /* 0x000fc60000000800 */
[----:B------:R-:W-:Y:S01]  /*15170*/  IMAD R8, R3, R16, RZ ;  /* 0x0000001003087224 */ /* 0x000fe200078e02ff */
[----:B------:R-:W2:Y:S01]  /*15180*/  LDC R11, c[0x0][0x144] ;  /* 0x00005100ff0b7b82 */ /* 0x000ea20000000800 */
[----:B------:R-:W3:Y:S02]  /*15190*/  F2I.U32.TRUNC.NTZ R9, R9 ;  /* 0x0000000900097305 */ /* 0x000ee4000020f000 */
[----:B------:R-:W-:Y:S02]  /*151a0*/  IMAD R3, R5, R17, R8 ;  /* 0x0000001105037224 */ /* 0x000fe400078e0208 */
[----:B------:R-:W-:Y:S02]  /*151b0*/  IMAD.MOV.U32 R8, RZ, RZ, 0x1 ;  /* 0x00000001ff087424 */ /* 0x000fe400078e00ff */
[----:B------:R-:W-:Y:S01]  /*151c0*/  IMAD.IADD R3, R7, 0x1, R3 ;  /* 0x0000000107037824 */ /* 0x000fe200078e0203 */
[----:B------:R-:W4:Y:S04]  /*151d0*/  LDC R14, c[0x0][0x608] ;  /* 0x00018200ff0e7b82 */ /* 0x000f280000000800 */
[----:B0-----:R-:W-:-:S02]  /*151e0*/  SHF.R.U64 R10, R6, R12, R3 ;  /* 0x0000000c060a7219 */ /* 0x001fc40000001203 */
[----:B------:R-:W-:Y:S02]  /*151f0*/  I2FP.F32.U32 R6, R4 ;  /* 0x0000000400067245 */ /* 0x000fe40000201000 */
[----:B------:R-:W0:Y:S01]  /*15200*/  LDC R19, c[0x0][0x658] ;  /* 0x00019600ff137b82 */ /* 0x000e220000000800 */
[----:B-1----:R-:W-:Y:S01]  /*15210*/  ISETP.NE.U32.AND P0, PT, R20, RZ, PT ;  /* 0x000000ff1400720c */ /* 0x002fe20003f05070 */
[----:B---3--:R-:W-:Y:S01]  /*15220*/  IMAD.MOV R5, RZ, RZ, -R9 ;  /* 0x000000ffff057224 */ /* 0x008fe200078e0a09 */
[----:B------:R-:W-:Y:S01]  /*15230*/  SHF.R.U32.HI R3, RZ, R12, R3 ;  /* 0x0000000cff037219 */ /* 0x000fe20000011603 */
[----:B------:R-:W-:Y:S01]  /*15240*/  FMUL R6, R6, UR4 ;  /* 0x0000000406067c20 */ /* 0x000fe20008400000 */
[----:B------:R-:W-:Y:S01]  /*15250*/  ISETP.NE.AND.EX P0, PT, R21, RZ, PT, P0 ;  /* 0x000000ff1500720c */ /* 0x000fe20003f05300 */
[----:B------:R-:W-:Y:S02]  /*15260*/  IMAD.MOV.U32 R12, RZ, RZ, -0x1 ;  /* 0xffffffffff0c7424 */ /* 0x000fe400078e00ff */
[----:B------:R-:W1:Y:S01]  /*15270*/  LDC R17, c[0x0][0x148] ;  /* 0x00005200ff117b82 */ /* 0x000e620000000800 */
[----:B--2---:R-:W-:-:S07]  /*15280*/  IMAD R18, R11, R5, R2 ;  /* 0x000000050b127224 */ /* 0x004fce00078e0202 */
[----:B------:R-:W2:Y:S01]  /*15290*/  LDC R16, c[0x0][0x600] ;  /* 0x00018000ff107b82 */ /* 0x000ea20000000800 */
[-CC-:B----4-:R-:W-:Y:S02]  /*152a0*/  SHF.R.U64 R15, R10, R14.reuse, R3.reuse ;  /* 0x0000000e0a0f7219 */ /* 0x190fe40000001203 */
[----:B------:R-:W-:Y:S02]  /*152b0*/  SHF.R.U32.HI R2, RZ, R14, R3 ;  /* 0x0000000eff027219 */ /* 0x000fe40000011603 */
[----:B------:R3:W4:Y:S03]  /*152c0*/  F2I.U32.TRUNC.NTZ R14, R6 ;  /* 0x00000006000e7305 */ /* 0x000726000020f000 */
[----:B------:R-:W1:Y:S01]  /*152d0*/  LDC R22, c[0x0][0x648] ;  /* 0x00019200ff167b82 */ /* 0x000e620000000800 */
[-C--:B0-----:R-:W-:Y:S02]  /*152e0*/  SHF.L.U32 R5, R12, R19.reuse, RZ ;  /* 0x000000130c057219 */ /* 0x081fe400000006ff */
[----:B------:R-:W-:-:S02]  /*152f0*/  SHF.R.U64 R12, R15, R19, R2 ;  /* 0x000000130f0c7219 */ /* 0x000fc40000001202 */
[-C--:B------:R-:W-:Y:S02]  /*15300*/  SHF.R.U32.HI R3, RZ, R19.reuse, R2 ;  /* 0x00000013ff037219 */ /* 0x080fe40000011602 */
[----:B------:R-:W-:Y:S01]  /*15310*/  SHF.L.U32 R19, R8, R19, RZ ;  /* 0x0000001308137219 */ /* 0x000fe200000006ff */
[----:B------:R-:W0:Y:S01]  /*15320*/  LDC R23, c[0x0][0x638] ;  /* 0x00018e00ff177b82 */ /* 0x000e220000000800 */
[----:B------:R-:W-:Y:S01]  /*15330*/  LOP3.LUT R24, RZ, R5, RZ, 0x33, !PT ;  /* 0x00000005ff187212 */ /* 0x000fe200078e33ff */
[----:B------:R-:W-:-:S06]  /*15340*/  IMAD.MOV.U32 R2, RZ, RZ, R12 ;  /* 0x000000ffff027224 */ /* 0x000fcc00078e000c */
[----:B------:R-:W0:Y:S01]  /*15350*/  LDC R25, c[0x0][0x610] ;  /* 0x00018400ff197b82 */ /* 0x000e220000000800 */
[----:B---34-:R-:W-:Y:S05]  /*15360*/  @!P0 BRA `(.L_x_512) ;  /* 0x0000000000288947 */ /* 0x018fea0003800000 */
        /* <DEDUP_REMOVED lines=10> */
.L_x_512:
[----:B------:R-:W3:Y:S01]  /*15410*/  LDC R5, c[0x0][0x65c] ;  /* 0x00019700ff057b82 */ /* 0x000ee20000000800 */
[----:B-1----:R-:W-:Y:S01]  /*15420*/  SHF.R.U64 R3, R2, R22, R3 ;  /* 0x0000001602037219 */ /* 0x002fe20000001203 */
[----:B--2---:R-:W-:Y:S01]  /*15430*/  VIADD R9, R16, 0xffffffff ;  /* 0xffffffff10097836 */ /* 0x004fe20000000000 */
[----:B------:R-:W-:Y:S01]  /*15440*/  LOP3.LUT R2, R15, R24, RZ, 0xc0, !PT ;  /* 0x000000180f027212 */ /* 0x000fe200078ec0ff */
[----:B------:R-:W-:Y:S02]  /*15450*/  IMAD.MOV R14, RZ, RZ, -R14 ;  /* 0x000000ffff0e7224 */ /* 0x000fe400078e0a0e */
[----:B------:R-:W-:Y:S02]  /*15460*/  IMAD.MOV.U32 R6, RZ, RZ, R13 ;  /* 0x000000ffff067224 */ /* 0x000fe400078e000d */
[----:B------:R-:W-:Y:S01]  /*15470*/  IMAD R7, R19, R3, R2 ;  /* 0x0000000313077224 */ /* 0x000fe200078e0202 */
[----:B---3--:R-:W-:Y:S01]  /*15480*/  ISETP.NE.AND P0, PT, R5, 0x1, PT ;  /* 0x000000010500780c */ /* 0x008fe20003f05270 */
[----:B------:R-:W-:Y:S01]  /*15490*/  IMAD.MOV R5, RZ, RZ, -R3 ;  /* 0x000000ffff057224 */ /* 0x000fe200078e0a03 */
[----:B------:R-:W-:-:S03]  /*154a0*/  LOP3.LUT R3, R10, R9, RZ, 0xc0, !PT ;  /* 0x000000090a037212 */ /* 0x000fc600078ec0ff */
[----:B0-----:R-:W-:Y:S02]  /*154b0*/  IMAD R2, R5, R23, R12 ;  /* 0x0000001705027224 */ /* 0x001fe400078e020c */
[----:B------:R-:W-:Y:S02]  /*154c0*/  IMAD.MOV.U32 R5, RZ, RZ, 0x1 ;  /* 0x00000001ff057424 */ /* 0x000fe400078e00ff */
[----:B------:R-:W-:-:S04]  /*154d0*/  IMAD R2, R2, R16, R3 ;  /* 0x0000001002027224 */ /* 0x000fc800078e0203 */
[----:B------:R-:W-:-:S04]  /*154e0*/  @P0 IMAD R18, R17, R14, R4 ;  /* 0x0000000e11120224 */ /* 0x000fc800078e0204 */
[----:B------:R-:W-:-:S05]  /*154f0*/  IMAD R7, R7, R25, R18 ;  /* 0x0000001907077224 */ /* 0x000fca00078e0212 */
[----:B------:R-:W-:Y:S02]  /*15500*/  SEL R12, R2, R7, !P0 ;  /* 0x00000007020c7207 */ /* 0x000fe40004000000 */
[----:B------:R-:W-:-:S07]  /*15510*/  SEL R7, R7, R2, !P0 ;  /* 0x0000000207077207 */ /* 0x000fce0004000000 */
.L_x_510:
[----:B------:R-:W-:-:S08]  /*15520*/  NOP ;  /* 0x0000000000007918 */ /* 0x000fd00000000000 */
[----:B------:R-:W0:-:S00]  /*15530*/  USETMAXREG.DEALLOC.CTAPOOL 0x28 ;  /* 0x00000028000079c8 */ /* 0x000e0000080e0500 */
[----:B0-----:R-:W-:-:S13]  /*15540*/  ISETP.NE.AND P0, PT, R0, RZ, PT ;  /* 0x000000ff0000720c */ /* 0x001fda0003f05270 */
[----:B------:R-:W-:Y:S05]  /*15550*/  @P0 EXIT ;  /* 0x000000000000094d */ /* 0x000fea0003800000 */
[----:B------:R-:W-:Y:S01]  /*15560*/  LOP3.LUT P0, RZ, R5, 0xff, RZ, 0xc0, !PT ;  /* 0x000000ff05ff7812 */ /* 0x000fe2000780c0ff */
[----:B------:R-:W-:Y:S02]  /*15570*/  IMAD.MOV.U32 R8, RZ, RZ, 0x1 ;  /* 0x00000001ff087424 */ /* 0x000fe400078e00ff */
[----:B------:R-:W-:-:S10]  /*15580*/  IMAD.MOV.U32 R0, RZ, RZ, RZ ;  /* 0x000000ffff007224 */ /* 0x000fd400078e00ff */
[----:B------:R-:W-:Y:S05]  /*15590*/  @!P0 BRA `(.L_x_513) ;  /* 0x0000000c00588947 */ /* 0x000fea0003800000 */
[----:B------:R-:W2:Y:S01]  /*155a0*/  LDL R2, [R1+0xb0] ;  /* 0x0000b00001027983 */ /* 0x000ea20000100800 */
[----:B------:R-:W0:Y:S01]  /*155b0*/  LDC R0, c[0x0][0x28c] ;  /* 0x0000a300ff007b82 */ /* 0x000e220000000800 */
[----:B------:R-:W-:Y:S01]  /*155c0*/  ULDC UR5, c[0x0][0x600] ;  /* 0x0001800000057ab9 */ /* 0x000fe20000000800 */
[----:B------:R-:W-:Y:S01]  /*155d0*/  ULDC UR4, c[0x0][0xc] ;  /* 0x0000030000047ab9 */ /* 0x000fe20000000800 */
[----:B------:R-:W1:Y:S01]  /*155e0*/  S2R R4, SR_TID.X ;  /* 0x0000000000047919 */ /* 0x000e620000002100 */
[----:B------:R-:W-:Y:S01]  /*155f0*/  UIADD3 UR16, UR5, -0x1, URZ ;  /* 0xffffffff05107890 */ /* 0x000fe2000fffe03f */
[----:B------:R-:W-:Y:S01]  /*15600*/  BSSY B0, `(.L_x_513) ;  /* 0x00000cf000007945 */ /* 0x000fe20003800000 */
[----:B------:R-:W-:Y:S01]  /*15610*/  ULDC UR6, c[0x0][0x658] ;  /* 0x0001960000067ab9 */ /* 0x000fe20000000800 */
[----:B------:R-:W-:Y:S01]  /*15620*/  ULDC UR5, c[0x0][0x10] ;  /* 0x0000040000057ab9 */ /* 0x000fe20000000800 */
[----:B------:R-:W-:Y:S01]  /*15630*/  UMOV UR7, 0xffffffff ;  /* 0xffffffff00077882 */ /* 0x000fe20000000000 */
[----:B------:R-:W-:Y:S01]  /*15640*/  UMOV UR8, 0x1 ;  /* 0x0000000100087882 */ /* 0x000fe20000000000 */
[----:B------:R-:W-:Y:S01]  /*15650*/  UIMAD.WIDE.U32 UR4, UR4, UR5, URZ ;  /* 0x00000005040472a5 */ /* 0x000fe2000f8e003f */
[----:B------:R-:W-:Y:S01]  /*15660*/  IMAD.MOV.U32 R10, RZ, RZ, 0x1 ;  /* 0x00000001ff0a7424 */ /* 0x000fe200078e00ff */
[----:B------:R-:W-:Y:S01]  /*15670*/  USHF.L.U32 UR7, UR7, UR6, URZ ;  /* 0x0000000607077299 */ /* 0x000fe2000800063f */
[----:B------:R-:W-:Y:S01]  /*15680*/  IMAD.MOV.U32 R8, RZ, RZ, 0x1 ;  /* 0x00000001ff087424 */ /* 0x000fe200078e00ff */
[----:B------:R-:W-:-:S02]  /*15690*/  USHF.L.U32 UR18, UR8, UR6, URZ ;  /* 0x0000000608127299 */ /* 0x000fc4000800063f */
[----:B------:R-:W-:Y:S01]  /*156a0*/  ULOP3.LUT UR17, URZ, UR7, URZ, 0x33, !UPT ;  /* 0x000000073f117292 */ /* 0x000fe2000f8e333f */
[----:B------:R-:W-:Y:S01]  /*156b0*/  ULDC UR6, c[0x0][0x14] ;  /* 0x0000050000067ab9 */ /* 0x000fe20000000800 */
[----:B------:R-:W-:Y:S01]  /*156c0*/  ULDC.64 UR22, c[0x0][0x198] ;  /* 0x0000660000167ab9 */ /* 0x000fe20000000a00 */
[----:B------:R-:W-:Y:S02]  /*156d0*/  UIMAD.WIDE.U32 UR20, UR4, UR6, URZ ;  /* 0x00000006041472a5 */ /* 0x000fe4000f8e003f */
[----:B------:R-:W-:Y:S01]  /*156e0*/  UIMAD UR13, UR5, UR6, URZ ;  /* 0x00000006050d72a4 */ /* 0x000fe2000f8e023f */
[----:B0-----:R-:W-:-:S03]  /*156f0*/  VIADD R0, R0, 0xf ;  /* 0x0000000f00007836 */ /* 0x001fc60000000000 */
[----:B------:R-:W-:Y:S02]  /*15700*/  UIADD3 UR13, UR21, UR13, URZ ;  /* 0x0000000d150d7290 */ /* 0x000fe4000fffe03f */
[----:B------:R-:W-:-:S04]  /*15710*/  SHF.R.S32.HI R3, RZ, 0x1f, R0 ;  /* 0x0000001fff037819 */ /* 0x000fc80000011400 */
[----:B------:R-:W-:Y:S01]  /*15720*/  LEA.HI R3, R3, R0, RZ, 0x4 ;  /* 0x0000000003037211 */ /* 0x000fe200078f20ff */
[----:B------:R-:W-:Y:S01]  /*15730*/  IMAD.MOV.U32 R0, RZ, RZ, RZ ;  /* 0x000000ffff007224 */ /* 0x000fe200078e00ff */
[C---:B-1----:R-:W-:Y:S02]  /*15740*/  LOP3.LUT P2, RZ, R4.reuse, 0x7f, RZ, 0xc0, !PT ;  /* 0x0000007f04ff7812 */ /* 0x042fe4000784c0ff */
[----:B------:R-:W-:Y:S02]  /*15750*/  SHF.R.S32.HI R11, RZ, 0x4, R3 ;  /* 0x00000004ff0b7819 */ /* 0x000fe40000011403 */
[----:B------:R-:W-:-:S03]  /*15760*/  LOP3.LUT P0, RZ, R4, 0x1f, RZ, 0xc0, !PT ;  /* 0x0000001f04ff7812 */ /* 0x000fc6000780c0ff */
[----:B------:R-:W-:Y:S01]  /*15770*/  VIADD R9, R11, 0x1 ;  /* 0x000000010b097836 */ /* 0x000fe20000000000 */
[----:B------:R-:W-:Y:S02]  /*15780*/  PLOP3.LUT P0, PT, P0, P2, PT, 0x8a, 0x0 ;  /* 0x000000000000781c */ /* 0x000fe40000705172 */
[----:B--2---:R-:W-:-:S11]  /*15790*/  LOP3.LUT R13, R2, 0x2, RZ, 0xfc, !PT ;  /* 0x00000002020d7812 */ /* 0x004fd600078efcff */
.L_x_525:
[----:B------:R-:W-:-:S03]  /*157a0*/  UMOV UR4, 0xffffffff ;  /* 0xffffffff00047882 */ /* 0x000fc60000000000 */
[----:B------:R-:W-:Y:S05]  /*157b0*/  BRA.DIV UR4, `(.L_x_514) ;  /* 0x0000001604707947 */ /* 0x000fea000b800000 */
[----:B------:R-:W-:-:S13]  /*157c0*/  ELECT P6, URZ, PT ;  /* 0x00000000003f782f */ /* 0x000fda00038c0000 */
.L_x_548:
[----:B------:R-:W0:Y:S01]  /*157d0*/  LDC R2, c[0x0][0x28c] ;  /* 0x0000a300ff027b82 */ /* 0x000e220000000800 */
[----:B------:R-:W-:Y:S01]  /*157e0*/  BSSY B1, `(.L_x_515) ;  /* 0x0000037000017945 */ /* 0x000fe20003800000 */
[----:B0-----:R-:W-:-:S13]  /*157f0*/  ISETP.LT.OR P6, PT, R2, 0x1, !P6 ;  /* 0x000000010200780c */ /* 0x001fda00077c1670 */
[----:B------:R-:W-:Y:S05]  /*15800*/  @P6 BRA `(.L_x_516) ;  /* 0x0000000000d06947 */ /* 0x000fea0003800000 */
[----:B------:R-:W-:Y:S02]  /*15810*/  IMAD R14, R12, 0xf0, RZ ;  /* 0x000000f00c0e7824 */ /* 0x000fe400078e02ff */
[----:B------:R-:W-:Y:S02]  /*15820*/  IMAD R15, R7, 0xc0, RZ ;  /* 0x000000c0070f7824 */ /* 0x000fe400078e02ff */
[----:B------:R-:W-:Y:S02]  /*15830*/  IMAD.MOV.U32 R16, RZ, RZ, RZ ;  /* 0x000000ffff107224 */ /* 0x000fe400078e00ff */
[----:B------:R-:W-:Y:S02]  /*15840*/  IMAD.MOV.U32 R2, RZ, RZ, R9 ;  /* 0x000000ffff027224 */ /* 0x000fe400078e0009 */
[----:B------:R-:W-:Y:S02]  /*15850*/  IMAD.MOV.U32 R3, RZ, RZ, R8 ;  /* 0x000000ffff037224 */ /* 0x000fe400078e0008 */
[----:B------:R-:W-:-:S07]  /*15860*/  IMAD.MOV.U32 R4, RZ, RZ, R0 ;  /* 0x000000ffff047224 */ /* 0x000fce00078e0000 */
.L_x_520:
[----:B------:R-:W0:Y:S01]  /*15870*/  S2R R12, SR_CgaCtaId ;  /* 0x00000000000c7919 */ /* 0x000e220000008800 */
[----:B------:R-:W-:Y:S01]  /*15880*/  MOV R5, 0x400 ;  /* 0x0000040000057802 */ /* 0x000fe20000000f00 */
[----:B------:R-:W1:Y:S03]  /*15890*/  @!P2 LDC R7, c[0x0][0x500] ;  /* 0x00014000ff07ab82 */ /* 0x000e660000000800 */
[----:B0-----:R-:W-:Y:S02]  /*158a0*/  LEA R17, R12, R5, 0x18 ;  /* 0x000000050c117211 */ /* 0x001fe400078ec0ff */
[----:B------:R-:W-:-:S03]  /*158b0*/  SHF.L.U32 R5, R3, 0x1f, RZ ;  /* 0x0000001f03057819 */ /* 0x000fc600000006ff */
[----:B------:R-:W-:-:S04]  /*158c0*/  IMAD R12, R4, 0x8, R17 ;  /* 0x00000008040c7824 */ /* 0x000fc800078e0211 */
[----:B------:R-:W0:Y:S02]  /*158d0*/  SYNCS.PHASECHK.TRANS64.TRYWAIT P1, [R12+URZ+0x80], R5 ;  /* 0x000080050c0075a7 */ /* 0x000e24000802017f */
[----:B01----:R-:W-:Y:S05]  /*158e0*/  @!P1 BRA `(.L_x_517) ;  /* 0x0000001400449947 */ /* 0x003fea0003800000 */
.L_x_549:
[----:B0-----:R-:W-:Y:S01]  /*158f0*/  PRMT R5, R13, 0x9910, RZ ;  /* 0x000099100d057816 */ /* 0x001fe200000000ff */
[----:B------:R0:W-:Y:S03]  /*15900*/  @!P2 SYNCS.ARRIVE.TRANS64 RZ, [R12+URZ], R7 ;  /* 0x000000070cffa9a7 */ /* 0x0001e6000800003f */
[----:B------:R-:W-:-:S13]  /*15910*/  ISETP.NE.AND P1, PT, R5, 0x2, PT ;  /* 0x000000020500780c */ /* 0x000fda0003f25270 */
[----:B0-----:R-:W-:Y:S05]  /*15920*/  @P1 BRA `(.L_x_518) ;  /* 0x0000000000041947 */ /* 0x001fea0003800000 */
[----:B------:R-:W-:Y:S01]  /*15930*/  BPT.TRAP 0x1 ;  /* 0x000000040000795c */ /* 0x000fe20000300000 */
.L_x_518:
[----:B------:R-:W-:Y:S05]  /*15940*/  @P0 BRA `(.L_x_519) ;  /* 0x0000000000040947 */ /* 0x000fea0003800000 */
[----:B------:R-:W-:Y:S01]  /*15950*/  BPT.TRAP 0x1 ;  /* 0x000000040000795c */ /* 0x000fe20000300000 */
.L_x_519:
[--C-:B------:R-:W-:Y:S01]  /*15960*/  IMAD R5, R4, 0x1800, R17.reuse ;  /* 0x0000180004057824 */ /* 0x100fe200078e0211 */
[----:B------:R-:W-:Y:S01]  /*15970*/  R2UR UR9, R12 ;  /* 0x000000000c0972ca */ /* 0x000fe200000e0000 */
[----:B------:R-:W-:Y:S01]  /*15980*/  IMAD R17, R4, 0x1e00, R17 ;  /* 0x00001e0004117824 */ /* 0x000fe200078e0211 */
[----:B------:R-:W-:Y:S01]  /*15990*/  UIADD3 UR4, UP0, UR22, 0xf0, URZ ;  /* 0x000000f016047890 */ /* 0x000fe2000ff1e03f */
[----:B------:R-:W-:Y:S01]  /*159a0*/  VIADD R2, R2, 0xffffffff ;  /* 0xffffffff02027836 */ /* 0x000fe20000000000 */
[----:B------:R-:W-:Y:S01]  /*159b0*/  R2UR UR5, R5 ;  /* 0x00000000050572ca */ /* 0x000fe200000e0000 */
[----:B------:R-:W-:Y:S01]  /*159c0*/  UIADD3 UR24, UP1, UR22, 0x1f0, URZ ;  /* 0x000001f016187890 */ /* 0x000fe2000ff3e03f */
[----:B------:R-:W-:Y:S01]  /*159d0*/  R2UR UR8, R17 ;  /* 0x00000000110872ca */ /* 0x000fe200000e0000 */
[----:B------:R-:W-:Y:S01]  /*159e0*/  VIADD R4, R4, 0x1 ;  /* 0x0000000104047836 */ /* 0x000fe20000000000 */
[----:B------:R-:W-:Y:S01]  /*159f0*/  R2UR UR11, R15 ;  /* 0x000000000f0b72ca */ /* 0x000fe200000e0000 */
[----:B------:R-:W-:Y:S01]  /*15a00*/  UIADD3.X UR25, URZ, UR23, URZ, UP1, !UPT ;  /* 0x000000173f197290 */ /* 0x000fe20008ffe43f */
[----:B------:R-:W-:Y:S01]  /*15a10*/  R2UR UR10, R16 ;  /* 0x00000000100a72ca */ /* 0x000fe200000e0000 */
[----:B------:R-:W-:Y:S01]  /*15a20*/  UMOV UR6, 0x0 ;  /* 0x0000000000067882 */ /* 0x000fe20000000000 */
[----:B------:R-:W-:Y:S01]  /*15a30*/  R2UR UR12, R6 ;  /* 0x00000000060c72ca */ /* 0x000fe200000e0000 */
[----:B------:R-:W-:Y:S01]  /*15a40*/  UMOV UR7, 0x10000000 ;  /* 0x1000000000077882 */ /* 0x000fe20000000000 */
[----:B------:R-:W-:Y:S01]  /*15a50*/  R2UR UR19, R14 ;  /* 0x000000000e1372ca */ /* 0x000fe200000e0000 */
[----:B------:R-:W-:Y:S01]  /*15a60*/  VIADD R16, R16, 0x10 ;  /* 0x0000001010107836 */ /* 0x000fe20000000000 */
[----:B------:R-:W-:Y:S01]  /*15a70*/  ISETP.GT.AND P3, PT, R2, 0x1, PT ;  /* 0x000000010200780c */ /* 0x000fe20003f64270 */
[----:B------:R-:W-:Y:S01]  /*15a80*/  UIADD3 UR14, UR5, 0x200, URZ ;  /* 0x00000200050e7890 */ /* 0x000fe2000fffe03f */
[----:B------:R-:W-:Y:S01]  /*15a90*/  ISETP.NE.AND P1, PT, R4, 0x10, PT ;  /* 0x000000100400780c */ /* 0x000fe20003f25270 */
[----:B------:R-:W-:-:S02]  /*15aa0*/  UIADD3.X UR5, URZ, UR23, URZ, UP0, !UPT ;  /* 0x000000173f057290 */ /* 0x000fc400087fe43f */
[----:B------:R-:W-:Y:S01]  /*15ab0*/  UIADD3 UR15, UR8, 0x18200, URZ ;  /* 0x00018200080f7890 */ /* 0x000fe2000fffe03f */
[----:B------:R-:W-:Y:S02]  /*15ac0*/  SEL R12, RZ, 0x1, P1 ;  /* 0x00000001ff0c7807 */ /* 0x000fe40000800000 */
[----:B------:R-:W-:Y:S01]  /*15ad0*/  UMOV UR8, UR14 ;  /* 0x0000000e00087c82 */ /* 0x000fe20008000000 */
[----:B------:R-:W-:Y:S02]  /*15ae0*/  SEL R4, R4, RZ, P1 ;  /* 0x000000ff04047207 */ /* 0x000fe40000800000 */
[----:B------:R-:W-:Y:S01]  /*15af0*/  LOP3.LUT R3, R3, R12, RZ, 0x3c, !PT ;  /* 0x0000000c03037212 */ /* 0x000fe200078e3cff */
[----:B------:R0:W-:Y:S02]  /*15b00*/  UTMALDG.3D [UR8], [UR4], desc[UR6] ;  /* 0x00000608040075b4 */ /* 0x0001e40008011000 */
[----:B0-----:R-:W-:Y:S01]  /*15b10*/  UMOV UR8, UR15 ;  /* 0x0000000f00087c82 */ /* 0x001fe20008000000 */
[----:B------:R-:W-:-:S02]  /*15b20*/  UMOV UR11, UR19 ;  /* 0x00000013000b7c82 */ /* 0x000fc40008000000 */
[----:B------:R0:W-:Y:S02]  /*15b30*/  UTMALDG.3D [UR8], [UR24], desc[UR6] ;  /* 0x00000608180075b4 */ /* 0x0001e40008011000 */
[----:B0-----:R-:W-:Y:S05]  /*15b40*/  @P3 BRA `(.L_x_520) ;  /* 0xfffffffc00483947 */ /* 0x001fea000383ffff */
.L_x_516:
[----:B------:R-:W-:Y:S05]  /*15b50*/  BSYNC B1 ;  /* 0x0000000000017941 */ /* 0x000fea0003800000 */
.L_x_515:
[----:B------:R-:W2:Y:S01]  /*15b60*/  LDL.LU R18, [R1+0xb8] ;  /* 0x0000b80001127983 */ /* 0x000ea20000300800 */
[----:B------:R-:W-:Y:S01]  /*15b70*/  LOP3.LUT P3, RZ, R10, 0xff, RZ, 0xc0, !PT ;  /* 0x000000ff0aff7812 */ /* 0x000fe2000786c0ff */
[C---:B------:R-:W-:Y:S01]  /*15b80*/  IMAD.IADD R0, R11.reuse, 0x1, R0 ;  /* 0x000000010b007824 */ /* 0x040fe200078e0200 */
[----:B------:R-:W-:Y:S01]  /*15b90*/  ULDC.64 UR4, c[0x0][0x650] ;  /* 0x0001940000047ab9 */ /* 0x000fe20000000a00 */
[----:B------:R-:W3:Y:S01]  /*15ba0*/  LDL.LU R17, [R1+0xbc] ;  /* 0x0000bc0001117983 */ /* 0x000ee20000300800 */
[----:B------:R-:W-:Y:S01]  /*15bb0*/  BSSY B1, `(.L_x_521) ;  /* 0x0000071000017945 */ /* 0x000fe20003800000 */
[----:B------:R-:W-:Y:S01]  /*15bc0*/  IMAD.MOV.U32 R7, RZ, RZ, -0x1 ;  /* 0xffffffffff077424 */ /* 0x000fe200078e00ff */
[----:B------:R-:W-:Y:S01]  /*15bd0*/  ISETP.GT.U32.AND P1, PT, R0, 0xf, PT ;  /* 0x0000000f0000780c */ /* 0x000fe20003f24070 */
[----:B------:R-:W-:Y:S01]  /*15be0*/  IMAD.MOV.U32 R12, RZ, RZ, -0x1 ;  /* 0xffffffffff0c7424 */ /* 0x000fe200078e00ff */
[----:B------:R-:W-:Y:S01]  /*15bf0*/  SHF.R.U32.HI R2, RZ, 0x4, R0 ;  /* 0x00000004ff027819 */ /* 0x000fe20000011600 */
[----:B------:R-:W-:Y:S01]  /*15c00*/  IMAD.MOV.U32 R6, RZ, RZ, -0x1 ;  /* 0xffffffffff067424 */ /* 0x000fe200078e00ff */
[----:B------:R-:W-:-:S02]  /*15c10*/  ISETP.LT.U32.AND P1, PT, R11, 0x10, P1 ;  /* 0x000000100b00780c */ /* 0x000fc40000f21070 */
[----:B------:R-:W-:Y:S01]  /*15c20*/  LOP3.LUT R2, R2, 0x1, RZ, 0xc0, !PT ;  /* 0x0000000102027812 */ /* 0x000fe200078ec0ff */
[----:B------:R-:W0:Y:S01]  /*15c30*/  @P3 S2R R4, SR_CgaCtaId ;  /* 0x0000000000043919 */ /* 0x000e220000008800 */
[----:B------:R-:W-:Y:S02]  /*15c40*/  @P3 MOV R3, 0x400 ;  /* 0x0000040000033802 */ /* 0x000fe40000000f00 */
[----:B------:R-:W-:Y:S02]  /*15c50*/  LOP3.LUT R0, R0, 0xf, RZ, 0xc0, !PT ;  /* 0x0000000f00007812 */ /* 0x000fe400078ec0ff */
[----:B------:R-:W-:Y:S02]  /*15c60*/  PRMT R10, RZ, 0x7610, R10 ;  /* 0x00007610ff0a7816 */ /* 0x000fe4000000000a */
[----:B0-----:R-:W-:-:S04]  /*15c70*/  @P3 LEA R3, R4, R3, 0x18 ;  /* 0x0000000304033211 */ /* 0x001fc800078ec0ff */
[----:B------:R0:W-:Y:S01]  /*15c80*/  @P3 SYNCS.ARRIVE.TRANS64.A1T0 RZ, [R3+URZ+0x118], RZ ;  /* 0x000118ff03ff39a7 */ /* 0x0001e2000810003f */
[----:B------:R-:W-:-:S04]  /*15c90*/  ISETP.NE.U32.AND P3, PT, R2, 0x1, PT ;  /* 0x000000010200780c */ /* 0x000fc80003f65070 */
[----:B------:R-:W-:Y:S02]  /*15ca0*/  ISETP.GT.U32.AND P3, PT, R11, 0xf, !P3 ;  /* 0x0000000f0b00780c */ /* 0x000fe40005f64070 */
[----:B0-----:R-:W-:Y:S02]  /*15cb0*/  SEL R3, RZ, 0x1, !P1 ;  /* 0x00000001ff037807 */ /* 0x001fe40004800000 */
[----:B------:R-:W-:-:S04]  /*15cc0*/  SEL R2, RZ, 0x1, !P3 ;  /* 0x00000001ff027807 */ /* 0x000fc80005800000 */
[----:B------:R-:W-:Y:S02]  /*15cd0*/  LOP3.LUT R8, R2, R8, R3, 0x96, !PT ;  /* 0x0000000802087212 */ /* 0x000fe400078e9603 */
[----:B------:R-:W-:Y:S02]  /*15ce0*/  PRMT R2, RZ, 0x7610, R2 ;  /* 0x00007610ff027816 */ /* 0x000fe40000000002 */
[----:B---3--:R-:W-:-:S04]  /*15cf0*/  IADD3 R17, P4, R17, UR20, RZ ;  /* 0x0000001411117c10 */ /* 0x008fc8000ff9e0ff */
[----:B--2---:R-:W-:Y:S01]  /*15d00*/  IADD3.X R18, R18, UR13, RZ, P4, !PT ;  /* 0x0000000d12127c10 */ /* 0x004fe2000a7fe4ff */
[----:B------:R0:W-:Y:S01]  /*15d10*/  STL [R1+0xbc], R17 ;  /* 0x0000bc1101007387 */ /* 0x0001e20000100800 */
[----:B------:R-:W-:-:S03]  /*15d20*/  ISETP.GE.U32.AND P4, PT, R17, UR4, PT ;  /* 0x0000000411007c0c */ /* 0x000fc6000bf86070 */
[----:B------:R0:W-:Y:S01]  /*15d30*/  STL [R1+0xb8], R18 ;  /* 0x0000b81201007387 */ /* 0x0001e20000100800 */
[----:B------:R-:W-:-:S13]  /*15d40*/  ISETP.GE.U32.AND.EX P1, PT, R18, UR5, PT, P4 ;  /* 0x0000000512007c0c */ /* 0x000fda000bf26140 */
[----:B0-----:R-:W-:Y:S05]  /*15d50*/  @P1 BRA `(.L_x_522) ;  /* 0x0000000400581947 */ /* 0x001fea0003800000 */
[----:B------:R-:W-:Y:S01]  /*15d60*/  ULDC.64 UR4, c[0x0][0x628] ;  /* 0x00018a0000047ab9 */ /* 0x000fe20000000a00 */
[----:B------:R-:W0:Y:S01]  /*15d70*/  S2R R14, SR_CTAID.X ;  /* 0x00000000000e7919 */ /* 0x000e220000002500 */
[----:B------:R-:W-:Y:S01]  /*15d80*/  ISETP.NE.U32.AND P1, PT, RZ, UR4, PT ;  /* 0x00000004ff007c0c */ /* 0x000fe2000bf25070 */
[----:B------:R-:W-:Y:S01]  /*15d90*/  ULDC UR7, c[0x0][0x630] ;  /* 0x00018c0000077ab9 */ /* 0x000fe20000000800 */
[----:B------:R-:W-:Y:S01]  /*15da0*/  IMAD.MOV.U32 R2, RZ, RZ, R17 ;  /* 0x000000ffff027224 */ /* 0x000fe200078e0011 */
[----:B------:R-:W1:Y:S01]  /*15db0*/  S2R R12, SR_CTAID.Y ;  /* 0x00000000000c7919 */ /* 0x000e620000002600 */
[----:B------:R-:W-:Y:S01]  /*15dc0*/  ISETP.NE.AND.EX P1, PT, RZ, UR5, PT, P1 ;  /* 0x00000005ff007c0c */ /* 0x000fe2000bf25310 */
[----:B------:R-:W-:-:S12]  /*15dd0*/  IMAD.MOV.U32 R3, RZ, RZ, R18 ;  /* 0x000000ffff037224 */ /* 0x000fd800078e0012 */
[----:B------:R-:W-:Y:S05]  /*15de0*/  @!P1 BRA `(.L_x_523) ;  /* 0x0000000000289947 */ /* 0x000fea0003800000 */
[----:B------:R-:W-:Y:S02]  /*15df0*/  ULDC UR6, c[0x0][0x634] ;  /* 0x00018d0000067ab9 */ /* 0x000fe40000000800 */
[----:B------:R-:W-:-:S05]  /*15e00*/  IADD3 R7, P1, R17, UR6, RZ ;  /* 0x0000000611077c10 */ /* 0x000fca000ff3e0ff */
[----:B------:R-:W-:-:S04]  /*15e10*/  IMAD.X R15, RZ, RZ, R18, P1 ;  /* 0x000000ffff0f7224 */ /* 0x000fc800008e0612 */
[----:B------:R-:W-:-:S04]  /*15e20*/  IMAD.WIDE.U32 R4, R15, UR4, RZ ;  /* 0x000000040f047c25 */ /* 0x000fc8000f8e00ff */
[----:B------:R-:W-:-:S04]  /*15e30*/  IMAD.WIDE.U32 R4, P1, R7, UR5, R4 ;  /* 0x0000000507047c25 */ /* 0x000fc8000f820004 */
[----:B------:R-:W-:-:S04]  /*15e40*/  IMAD.WIDE.U32 R6, R7, UR4, RZ ;  /* 0x0000000407067c25 */ /* 0x000fc8000f8e00ff */
[----:B------:R-:W-:Y:S01]  /*15e50*/  IMAD.X R3, RZ, RZ, RZ, P1 ;  /* 0x000000ffff037224 */ /* 0x000fe200008e06ff */
[----:B------:R-:W-:Y:S01]  /*15e60*/  IADD3 RZ, P1, R7, R4, RZ ;  /* 0x0000000407ff7210 */ /* 0x000fe20007f3e0ff */
[----:B------:R-:W-:-:S04]  /*15e70*/  IMAD.MOV.U32 R2, RZ, RZ, R5 ;  /* 0x000000ffff027224 */ /* 0x000fc800078e0005 */
[----:B------:R-:W-:-:S08]  /*15e80*/  IMAD.WIDE.U32.X R2, R15, UR5, R2, P1 ;  /* 0x000000050f027c25 */ /* 0x000fd000088e0402 */
.L_x_523:
[--C-:B------:R-:W-:Y:S01]  /*15e90*/  SHF.R.U64 R6, R2, UR7, R3.reuse ;  /* 0x0000000702067c19 */ /* 0x100fe20008001203 */
[----:B------:R-:W-:Y:S01]  /*15ea0*/  ULDC.64 UR4, c[0x0][0x620] ;  /* 0x0001880000047ab9 */ /* 0x000fe20000000a00 */
[----:B------:R-:W-:Y:S01]  /*15eb0*/  SHF.R.U32.HI R2, RZ, UR7, R3 ;  /* 0x00000007ff027c19 */ /* 0x000fe20008011603 */
[----:B------:R-:W-:Y:S01]  /*15ec0*/  IMAD.MOV.U32 R3, RZ, RZ, R18 ;  /* 0x000000ffff037224 */ /* 0x000fe200078e0012 */
[----:B------:R-:W-:Y:S01]  /*15ed0*/  IADD3 R5, P1, RZ, -R6, RZ ;  /* 0x80000006ff057210 */ /* 0x000fe20007f3e0ff */
[----:B------:R-:W2:Y:S01]  /*15ee0*/  LDC R21, c[0x0][0x144] ;  /* 0x00005100ff157b82 */ /* 0x000ea20000000800 */
[----:B0-----:R-:W-:Y:S01]  /*15ef0*/  I2FP.F32.U32 R7, R14 ;  /* 0x0000000e00077245 */ /* 0x001fe20000201000 */
[----:B------:R-:W-:Y:S01]  /*15f00*/  ULDC.64 UR8, c[0x0][0x640] ;  /* 0x0001900000087ab9 */ /* 0x000fe20000000a00 */
[----:B------:R-:W-:Y:S01]  /*15f10*/  ULDC UR6, c[0x0][0x608] ;  /* 0x0001820000067ab9 */ /* 0x000fe20000000800 */
[----:B------:R-:W-:Y:S01]  /*15f20*/  IMAD.X R2, RZ, RZ, ~R2, P1 ;  /* 0x000000ffff027224 */ /* 0x000fe200008e0e02 */
[----:B------:R-:W-:-:S03]  /*15f30*/  ISETP.NE.U32.AND P1, PT, RZ, UR8, PT ;  /* 0x00000008ff007c0c */ /* 0x000fc6000bf25070 */
[----:B------:R-:W-:Y:S01]  /*15f40*/  IMAD R4, R2, UR4, RZ ;  /* 0x0000000402047c24 */ /* 0x000fe2000f8e02ff */
[----:B------:R-:W-:Y:S01]  /*15f50*/  ISETP.NE.AND.EX P1, PT, RZ, UR9, PT, P1 ;  /* 0x00000009ff007c0c */ /* 0x000fe2000bf25310 */
[----:B------:R-:W-:Y:S02]  /*15f60*/  IMAD.MOV.U32 R2, RZ, RZ, R17 ;  /* 0x000000ffff027224 */ /* 0x000fe400078e0011 */
[----:B------:R-:W0:Y:S02]  /*15f70*/  LDC R17, c[0x0][0x148] ;  /* 0x00005200ff117b82 */ /* 0x000e240000000800 */
[----:B------:R-:W-:Y:S01]  /*15f80*/  IMAD.WIDE.U32 R2, R5, UR4, R2 ;  /* 0x0000000405027c25 */ /* 0x000fe2000f8e0002 */
[----:B------:R-:W-:-:S03]  /*15f90*/  ULDC UR4, c[0x0][0x150] ;  /* 0x0000540000047ab9 */ /* 0x000fc60000000800 */
[----:B------:R-:W-:Y:S02]  /*15fa0*/  IMAD R5, R5, UR5, R4 ;  /* 0x0000000505057c24 */ /* 0x000fe4000f8e0204 */
[----:B------:R-:W-:Y:S01]  /*15fb0*/  FMUL R4, R7, UR4 ;  /* 0x0000000407047c20 */ /* 0x000fe20008400000 */
[----:B------:R-:W-:Y:S01]  /*15fc0*/  ULDC UR4, c[0x0][0x618] ;  /* 0x0001860000047ab9 */ /* 0x000fe20000000800 */
[----:B------:R-:W-:Y:S01]  /*15fd0*/  ULDC UR5, c[0x0][0x154] ;  /* 0x0000550000057ab9 */ /* 0x000fe20000000800 */
[----:B------:R-:W-:-:S03]  /*15fe0*/  IMAD.IADD R3, R3, 0x1, R5 ;  /* 0x0000000103037824 */ /* 0x000fc600078e0205 */
[----:B------:R-:W3:Y:S02]  /*15ff0*/  F2I.U32.TRUNC.NTZ R4, R4 ;  /* 0x0000000400047305 */ /* 0x000ee4000020f000 */
[----:B------:R-:W-:Y:S02]  /*16000*/  SHF.R.U64 R7, R2, UR4, R3 ;  /* 0x0000000402077c19 */ /* 0x000fe40008001203 */
[----:B-1----:R-:W-:-:S05]  /*16010*/  I2FP.F32.U32 R2, R12 ;  /* 0x0000000c00027245 */ /* 0x002fca0000201000 */
[----:B------:R-:W-:Y:S01]  /*16020*/  FMUL R18, R2, UR5 ;  /* 0x0000000502127c20 */ /* 0x000fe20008400000 */
[----:B------:R-:W-:Y:S01]  /*16030*/  SHF.R.U32.HI R2, RZ, UR4, R3 ;  /* 0x00000004ff027c19 */ /* 0x000fe20008011603 */
[----:B------:R-:W-:-:S03]  /*16040*/  ULDC UR4, c[0x0][0x658] ;  /* 0x0001960000047ab9 */ /* 0x000fc60000000800 */
[--C-:B------:R-:W-:Y:S01]  /*16050*/  SHF.R.U64 R16, R7, UR6, R2.reuse ;  /* 0x0000000607107c19 */ /* 0x100fe20008001202 */
[----:B------:R-:W1:Y:S01]  /*16060*/  F2I.U32.TRUNC.NTZ R18, R18 ;  /* 0x0000001200127305 */ /* 0x000e62000020f000 */
[----:B------:R-:W-:Y:S01]  /*16070*/  SHF.R.U32.HI R3, RZ, UR6, R2 ;  /* 0x00000006ff037c19 */ /* 0x000fe20008011602 */
[----:B---3--:R-:W-:-:S03]  /*16080*/  IMAD.MOV R4, RZ, RZ, -R4 ;  /* 0x000000ffff047224 */ /* 0x008fc600078e0a04 */
[--C-:B------:R-:W-:Y:S01]  /*16090*/  SHF.R.U64 R15, R16, UR4, R3.reuse ;  /* 0x00000004100f7c19 */ /* 0x100fe20008001203 */
[----:B--2---:R-:W-:Y:S01]  /*160a0*/  IMAD R14, R21, R4, R14 ;  /* 0x00000004150e7224 */ /* 0x004fe200078e020e */
[----:B------:R-:W-:-:S03]  /*160b0*/  SHF.R.U32.HI R19, RZ, UR4, R3 ;  /* 0x00000004ff137c19 */ /* 0x000fc60008011603 */
[----:B------:R-:W-:Y:S02]  /*160c0*/  IMAD.MOV.U32 R2, RZ, RZ, R15 ;  /* 0x000000ffff027224 */ /* 0x000fe400078e000f */
[----:B------:R-:W-:Y:S01]  /*160d0*/  IMAD.MOV.U32 R3, RZ, RZ, R19 ;  /* 0x000000ffff037224 */ /* 0x000fe200078e0013 */
[----:B------:R-:W-:Y:S06]  /*160e0*/  @!P1 BRA `(.L_x_524) ;  /* 0x0000000000289947 */ /* 0x000fec0003800000 */
[----:B------:R-:W-:Y:S02]  /*160f0*/  ULDC UR4, c[0x0][0x64c] ;  /* 0x0001930000047ab9 */ /* 0x000fe40000000800 */
[----:B------:R-:W-:-:S05]  /*16100*/  IADD3 R3, P1, R15, UR4, RZ ;  /* 0x000000040f037c10 */ /* 0x000fca000ff3e0ff */
[----:B------:R-:W-:-:S04]  /*16110*/  IMAD.X R19, RZ, RZ, R19, P1 ;  /* 0x000000ffff137224 */ /* 0x000fc800008e0613 */
[----:B------:R-:W-:-:S04]  /*16120*/  IMAD.WIDE.U32 R4, R19, UR8, RZ ;  /* 0x0000000813047c25 */ /* 0x000fc8000f8e00ff */
[----:B------:R-:W-:-:S04]  /*16130*/  IMAD.WIDE.U32 R4, P1, R3, UR9, R4 ;  /* 0x0000000903047c25 */ /* 0x000fc8000f820004 */
[----:B------:R-:W-:-:S04]  /*16140*/  IMAD.WIDE.U32 R2, R3, UR8, RZ ;  /* 0x0000000803027c25 */ /* 0x000fc8000f8e00ff */
[----:B------:R-:W-:Y:S01]  /*16150*/  IMAD.MOV.U32 R2, RZ, RZ, R5 ;  /* 0x000000ffff027224 */ /* 0x000fe200078e0005 */
[----:B------:R-:W-:Y:S01]  /*16160*/  IADD3 RZ, P3, R3, R4, RZ ;  /* 0x0000000403ff7210 */ /* 0x000fe20007f7e0ff */
[----:B------:R-:W-:-:S04]  /*16170*/  IMAD.X R3, RZ, RZ, RZ, P1 ;  /* 0x000000ffff037224 */ /* 0x000fc800008e06ff */
[----:B------:R-:W-:-:S08]  /*16180*/  IMAD.WIDE.U32.X R2, R19, UR9, R2, P3 ;  /* 0x0000000913027c25 */ /* 0x000fd000098e0402 */
.L_x_524:
[----:B------:R-:W2:Y:S01]  /*16190*/  LDC R4, c[0x0][0x65c] ;  /* 0x00019700ff047b82 */ /* 0x000ea20000000800 */
[----:B------:R-:W-:Y:S01]  /*161a0*/  ULDC UR4, c[0x0][0x648] ;  /* 0x0001920000047ab9 */ /* 0x000fe20000000800 */
[----:B------:R-:W-:Y:S01]  /*161b0*/  LOP3.LUT R16, R16, UR17, RZ, 0xc0, !PT ;  /* 0x0000001110107c12 */ /* 0x000fe2000f8ec0ff */
[----:B-1----:R-:W-:Y:S01]  /*161c0*/  IMAD.MOV R18, RZ, RZ, -R18 ;  /* 0x000000ffff127224 */ /* 0x002fe200078e0a12 */
[----:B------:R-:W-:Y:S01]  /*161d0*/  SHF.R.U64 R3, R2, UR4, R3 ;  /* 0x0000000402037c19 */ /* 0x000fe20008001203 */
[----:B------:R-:W-:Y:S01]  /*161e0*/  ULDC UR4, c[0x0][0x638] ;  /* 0x00018e0000047ab9 */ /* 0x000fe20000000800 */
[----:B------:R-:W-:-:S03]  /*161f0*/  ULDC UR5, c[0x0][0x610] ;  /* 0x0001840000057ab9 */ /* 0x000fc60000000800 */
[----:B------:R-:W-:Y:S02]  /*16200*/  IMAD.MOV R2, RZ, RZ, -R3 ;  /* 0x000000ffff027224 */ /* 0x000fe400078e0a03 */
[----:B------:R-:W-:Y:S02]  /*16210*/  IMAD R3, R3, UR18, R16 ;  /* 0x0000001203037c24 */ /* 0x000fe4000f8e0210 */
[----:B------:R-:W-:Y:S01]  /*16220*/  IMAD R15, R2, UR4, R15 ;  /* 0x00000004020f7c24 */ /* 0x000fe2000f8e020f */
[----:B------:R-:W-:Y:S01]  /*16230*/  ULDC UR4, c[0x0][0x600] ;  /* 0x0001800000047ab9 */ /* 0x000fe20000000800 */
[----:B------:R-:W-:Y:S01]  /*16240*/  IMAD.MOV.U32 R2, RZ, RZ, 0x1 ;  /* 0x00000001ff027424 */ /* 0x000fe200078e00ff */
[----:B--2---:R-:W-:Y:S02]  /*16250*/  ISETP.NE.AND P1, PT, R4, 0x1, PT ;  /* 0x000000010400780c */ /* 0x004fe40003f25270 */
[----:B------:R-:W-:-:S05]  /*16260*/  LOP3.LUT R4, R7, UR16, RZ, 0xc0, !PT ;  /* 0x0000001007047c12 */ /* 0x000fca000f8ec0ff */
[----:B------:R-:W-:-:S06]  /*16270*/  IMAD R15, R15, UR4, R4 ;  /* 0x000000040f0f7c24 */ /* 0x000fcc000f8e0204 */
[----:B0-----:R-:W-:-:S04]  /*16280*/  @P1 IMAD R14, R17, R18, R12 ;  /* 0x00000012110e1224 */ /* 0x001fc800078e020c */
[----:B------:R-:W-:-:S05]  /*16290*/  IMAD R14, R3, UR5, R14 ;  /* 0x00000005030e7c24 */ /* 0x000fca000f8e020e */
[----:B------:R-:W-:Y:S02]  /*162a0*/  SEL R12, R15, R14, !P1 ;  /* 0x0000000e0f0c7207 */ /* 0x000fe40004800000 */
[----:B------:R-:W-:-:S07]  /*162b0*/  SEL R7, R14, R15, !P1 ;  /* 0x0000000f0e077207 */ /* 0x000fce0004800000 */
.L_x_522:
[----:B------:R-:W-:Y:S05]  /*162c0*/  BSYNC B1 ;  /* 0x0000000000017941 */ /* 0x000fea0003800000 */
.L_x_521:
[----:B------:R-:W-:-:S13]  /*162d0*/  LOP3.LUT P1, RZ, R2, 0xff, RZ, 0xc0, !PT ;  /* 0x000000ff02ff7812 */ /* 0x000fda000782c0ff */
[----:B------:R-:W-:Y:S05]  /*162e0*/  @P1 BRA `(.L_x_525) ;  /* 0xfffffff4002c1947 */ /* 0x000fea000383ffff */
[----:B------:R-:W-:Y:S05]  /*162f0*/  BSYNC B0 ;  /* 0x0000000000007941 */ /* 0x000fea0003800000 */
.L_x_513:
[----:B------:R-:W-:-:S03]  /*16300*/  UMOV UR4, 0xffffffff ;  /* 0xffffffff00047882 */ /* 0x000fc60000000000 */
[----:B------:R-:W-:Y:S05]  /*16310*/  BRA.DIV UR4, `(.L_x_526) ;  /* 0x0000000a04cc7947 */ /* 0x000fea000b800000 */
[----:B------:R-:W-:-:S13]  /*16320*/  ELECT P6, URZ, PT ;  /* 0x00000000003f782f */ /* 0x000fda00038c0000 */
.L_x_552:
[----:B------:R-:W-:Y:S04]  /*16330*/  BSSY B0, `(.L_x_527) ;  /* 0x0000098000007945 */ /* 0x000fe80003800000 */
[----:B------:R-:W-:Y:S05]  /*16340*/  @!P6 BRA `(.L_x_528) ;  /* 0x000000080058e947 */ /* 0x000fea0003800000 */
[----:B------:R-:W2:Y:S02]  /*16350*/  LDL.LU R2, [R1+0xb0] ;  /* 0x0000b00001027983 */ /* 0x000ea40000300800 */
[----:B--2---:R-:W-:-:S04]  /*16360*/  LOP3.LUT R2, R2, 0x2, RZ, 0xfc, !PT ;  /* 0x0000000202027812 */ /* 0x004fc800078efcff */
[----:B------:R-:W-:-:S13]  /*16370*/  ISETP.NE.AND P0, PT, R2, 0x3, PT ;  /* 0x000000030200780c */ /* 0x000fda0003f05270 */
[----:B------:R-:W-:Y:S05]  /*16380*/  @!P0 BRA `(.L_x_529) ;  /* 0x0000000000048947 */ /* 0x000fea0003800000 */
[----:B------:R-:W-:Y:S01]  /*16390*/  BPT.TRAP 0x1 ;  /* 0x000000040000795c */ /* 0x000fe20000300000 */
.L_x_529:
[----:B------:R-:W0:Y:S01]  /*163a0*/  S2R R3, SR_CgaCtaId ;  /* 0x0000000000037919 */ /* 0x000e220000008800 */
[----:B------:R-:W-:-:S04]  /*163b0*/  MOV R2, 0x400 ;  /* 0x0000040000027802 */ /* 0x000fc80000000f00 */
[----:B0-----:R-:W-:Y:S02]  /*163c0*/  LEA R3, R3, R2, 0x18 ;  /* 0x0000000203037211 */ /* 0x001fe400078ec0ff */
[----:B------:R-:W-:-:S03]  /*163d0*/  SHF.L.U32 R2, R8, 0x1f, RZ ;  /* 0x0000001f08027819 */ /* 0x000fc600000006ff */
[----:B------:R-:W-:-:S04]  /*163e0*/  VIADD R3, R3, 0x80 ;  /* 0x0000008003037836 */ /* 0x000fc80000000000 */
[C---:B------:R-:W-:Y:S02]  /*163f0*/  IMAD R7, R0.reuse, 0x8, R3 ;  /* 0x0000000800077824 */ /* 0x040fe400078e0203 */
[----:B------:R-:W-:Y:S02]  /*16400*/  VIADD R0, R0, 0x1 ;  /* 0x0000000100007836 */ /* 0x000fe40000000000 */
[----:B------:R-:W0:Y:S03]  /*16410*/  SYNCS.PHASECHK.TRANS64.TRYWAIT P0, [R7+URZ], R2 ;  /* 0x00000002070075a7 */ /* 0x000e26000800017f */
[----:B------:R-:W-:-:S04]  /*16420*/  ISETP.NE.AND P1, PT, R0, 0x10, PT ;  /* 0x000000100000780c */ /* 0x000fc80003f25270 */
[----:B------:R-:W-:Y:S02]  /*16430*/  SEL R5, RZ, 0x1, P1 ;  /* 0x00000001ff057807 */ /* 0x000fe40000800000 */
[----:B------:R-:W-:Y:S02]  /*16440*/  SEL R0, R0, RZ, P1 ;  /* 0x000000ff00007207 */ /* 0x000fe40000800000 */
[----:B------:R-:W-:-:S03]  /*16450*/  LOP3.LUT R5, R8, R5, RZ, 0x3c, !PT ;  /* 0x0000000508057212 */ /* 0x000fc600078e3cff */
[----:B------:R-:W-:Y:S01]  /*16460*/  IMAD R9, R0, 0x8, R3 ;  /* 0x0000000800097824 */ /* 0x000fe200078e0203 */
[----:B------:R-:W-:Y:S01]  /*16470*/  SHF.L.U32 R4, R5, 0x1f, RZ ;  /* 0x0000001f05047819 */ /* 0x000fe200000006ff */
[----:B0-----:R-:W-:Y:S06]  /*16480*/  @!P0 BRA `(.L_x_530) ;  /* 0x0000000800908947 */ /* 0x001fec0003800000 */
.L_x_553:
[----:B------:R-:W1:Y:S01]  /*16490*/  SYNCS.PHASECHK.TRANS64.TRYWAIT P0, [R9+URZ], R4 ;  /* 0x00000004090075a7 */ /* 0x000e62000800017f */
[----:B------:R-:W-:-:S05]  /*164a0*/  VIADD R0, R0, 0x1 ;  /* 0x0000000100007836 */ /* 0x000fca0000000000 */
[----:B------:R-:W-:-:S04]  /*164b0*/  ISETP.NE.AND P1, PT, R0, 0x10, PT ;  /* 0x000000100000780c */ /* 0x000fc80003f25270 */
[----:B0-----:R-:W-:Y:S02]  /*164c0*/  SEL R2, RZ, 0x1, P1 ;  /* 0x00000001ff027807 */ /* 0x001fe40000800000 */
[----:B------:R-:W-:Y:S02]  /*164d0*/  SEL R0, R0, RZ, P1 ;  /* 0x000000ff00007207 */ /* 0x000fe40000800000 */
[----:B------:R-:W-:-:S03]  /*164e0*/  LOP3.LUT R7, R5, R2, RZ, 0x3c, !PT ;  /* 0x0000000205077212 */ /* 0x000fc600078e3cff */
[----:B------:R-:W-:Y:S01]  /*164f0*/  IMAD R6, R0, 0x8, R3 ;  /* 0x0000000800067824 */ /* 0x000fe200078e0203 */
[----:B------:R-:W-:Y:S01]  /*16500*/  SHF.L.U32 R5, R7, 0x1f, RZ ;  /* 0x0000001f07057819 */ /* 0x000fe200000006ff */
[----:B-1----:R-:W-:Y:S06]  /*16510*/  @!P0 BRA `(.L_x_531) ;  /* 0x0000000800808947 */ /* 0x002fec0003800000 */
.L_x_554:
[----:B------:R-:W1:Y:S01]  /*16520*/  SYNCS.PHASECHK.TRANS64.TRYWAIT P0, [R6+URZ], R5 ;  /* 0x00000005060075a7 */ /* 0x000e62000800017f */
[----:B------:R-:W-:-:S05]  /*16530*/  VIADD R0, R0, 0x1 ;  /* 0x0000000100007836 */ /* 0x000fca0000000000 */
[----:B------:R-:W-:-:S04]  /*16540*/  ISETP.NE.AND P1, PT, R0, 0x10, PT ;  /* 0x000000100000780c */ /* 0x000fc80003f25270 */
[----:B------:R-:W-:Y:S02]  /*16550*/  SEL R2, RZ, 0x1, P1 ;  /* 0x00000001ff027807 */ /* 0x000fe40000800000 */
[----:B------:R-:W-:Y:S02]  /*16560*/  SEL R0, R0, RZ, P1 ;  /* 0x000000ff00007207 */ /* 0x000fe40000800000 */
[----:B------:R-:W-:-:S03]  /*16570*/  LOP3.LUT R7, R7, R2, RZ, 0x3c, !PT ;  /* 0x0000000207077212 */ /* 0x000fc600078e3cff */
[----:B0-----:R-:W-:Y:S01]  /*16580*/  IMAD R9, R0, 0x8, R3 ;  /* 0x0000000800097824 */ /* 0x001fe200078e0203 */
[----:B------:R-:W-:Y:S01]  /*16590*/  SHF.L.U32 R4, R7, 0x1f, RZ ;  /* 0x0000001f07047819 */ /* 0x000fe200000006ff */
[----:B-1----:R-:W-:Y:S06]  /*165a0*/  @!P0 BRA `(.L_x_532) ;  /* 0x0000000800708947 */ /* 0x002fec0003800000 */
.L_x_555:
        /* <DEDUP_REMOVED lines=9> */
.L_x_556:
        /* <DEDUP_REMOVED lines=9> */
.L_x_557:
        /* <DEDUP_REMOVED lines=9> */
.L_x_558:
        /* <DEDUP_REMOVED lines=9> */
.L_x_559:
        /* <DEDUP_REMOVED lines=9> */
.L_x_560:
        /* <DEDUP_REMOVED lines=9> */
.L_x_561:
        /* <DEDUP_REMOVED lines=9> */
.L_x_562:
        /* <DEDUP_REMOVED lines=9> */
.L_x_563:
        /* <DEDUP_REMOVED lines=9> */
.L_x_564:
        /* <DEDUP_REMOVED lines=9> */
.L_x_565:
        /* <DEDUP_REMOVED lines=9> */
.L_x_566:
[----:B------:R-:W1:Y:S01]  /*16be0*/  SYNCS.PHASECHK.TRANS64.TRYWAIT P0, [R6+URZ], R5 ;  /* 0x00000005060075a7 */ /* 0x000e62000800017f */
[----:B------:R-:W-:-:S05]  /*16bf0*/  VIADD R0, R0, 0x1 ;  /* 0x0000000100007836 */ /* 0x000fca0000000000 */
[----:B------:R-:W-:-:S04]  /*16c00*/  ISETP.NE.AND P1, PT, R0, 0x10, PT ;  /* 0x000000100000780c */ /* 0x000fc80003f25270 */
[----:B------:R-:W-:Y:S02]  /*16c10*/  SEL R2, RZ, 0x1, P1 ;  /* 0x00000001ff027807 */ /* 0x000fe40000800000 */
[----:B------:R-:W-:Y:S02]  /*16c20*/  SEL R0, R0, RZ, P1 ;  /* 0x000000ff00007207 */ /* 0x000fe40000800000 */
[----:B------:R-:W-:Y:S01]  /*16c30*/  LOP3.LUT R2, R7, R2, RZ, 0x3c, !PT ;  /* 0x0000000207027212 */ /* 0x000fe200078e3cff */
[----:B-1----:R-:W-:Y:S06]  /*16c40*/  @!P0 BRA `(.L_x_544) ;  /* 0x0000000400b88947 */ /* 0x002fec0003800000 */
.L_x_567:
[----:B------:R-:W-:Y:S01]  /*16c50*/  IMAD R3, R0, 0x8, R3 ;  /* 0x0000000800037824 */ /* 0x000fe200078e0203 */
[----:B------:R-:W-:-:S07]  /*16c60*/  SHF.L.U32 R0, R2, 0x1f, RZ ;  /* 0x0000001f02007819 */ /* 0x000fce00000006ff */
.L_x_545:
[----:B--2---:R2:W3:Y:S02]  /*16c70*/  SYNCS.PHASECHK.TRANS64.TRYWAIT P0, [R3+URZ], R0 ;  /* 0x00000000030075a7 */ /* 0x0044e4000800017f */
[----:B---3--:R-:W-:Y:S05]  /*16c80*/  @!P0 NANOSLEEP.SYNCS 0x989680 ;  /* 0x009896800000895d */ /* 0x008fea0003900000 */
[----:B------:R-:W3:Y:S02]  /*16c90*/  @!P0 SYNCS.PHASECHK.TRANS64 P0, [R3+URZ], R0 ;  /* 0x00000000030085a7 */ /* 0x000ee4000800007f */
[----:B---3--:R-:W-:Y:S05]  /*16ca0*/  @!P0 BRA `(.L_x_545) ;  /* 0xfffffffc00f08947 */ /* 0x008fea000383ffff */
.L_x_528:
[----:B------:R-:W-:Y:S05]  /*16cb0*/  BSYNC B0 ;  /* 0x0000000000007941 */ /* 0x000fea0003800000 */
.L_x_527:
[----:B------:R-:W-:Y:S05]  /*16cc0*/  EXIT ;  /* 0x000000000000794d */ /* 0x000fea0003800000 */
.L_x_18:
[----:B-1----:R1:W2:Y:S02]  /*16cd0*/  SYNCS.PHASECHK.TRANS64.TRYWAIT P1, [R3+URZ], R0 ;  /* 0x00000000030075a7 */ /* 0x0022a4000802017f */
[----:B--2---:R-:W-:Y:S05]  /*16ce0*/  @!P1 NANOSLEEP.SYNCS 0x989680 ;  /* 0x009896800000995d */ /* 0x004fea0003900000 */
[----:B------:R-:W2:Y:S02]  /*16cf0*/  @!P1 SYNCS.PHASECHK.TRANS64 P1, [R3+URZ], R0 ;  /* 0x00000000030095a7 */ /* 0x000ea4000802007f */
[----:B--2---:R-:W-:Y:S05]  /*16d00*/  @!P1 BRA `(.L_x_18) ;  /* 0xfffffffc00f09947 */ /* 0x004fea000383ffff */
[----:B------:R-:W-:Y:S05]  /*16d10*/  BRA `(.L_x_17) ;  /* 0xfffffea800187947 */ /* 0x000fea000383ffff */
.L_x_23:
[----:B-1----:R-:W-:-:S04]  /*16d20*/  IMAD.U32 R8, RZ, RZ, UR4 ;  /* 0x00000004ff087e24 */ /* 0x002fc8000f8e00ff */
[----:B------:R1:W3:Y:S03]  /*16d30*/  SYNCS.PHASECHK.TRANS64.TRYWAIT P1, [R8+URZ], R4 ;  /* 0x00000004080075a7 */ /* 0x0002e6000802017f */
[----:B---3--:R-:W-:Y:S05]  /*16d40*/  @!P1 NANOSLEEP.SYNCS 0x989680 ;  /* 0x009896800000995d */ /* 0x008fea0003900000 */
[----:B------:R-:W3:Y:S02]  /*16d50*/  @!P1 SYNCS.PHASECHK.TRANS64 P1, [R8+URZ], R4 ;  /* 0x00000004080095a7 */ /* 0x000ee4000802007f */
[----:B---3--:R-:W-:Y:S05]  /*16d60*/  @!P1 BRA `(.L_x_23) ;  /* 0xfffffffc00ec9947 */ /* 0x008fea000383ffff */
[----:B------:R-:W-:Y:S05]  /*16d70*/  BRA `(.L_x_22) ;  /* 0xfffffeb800007947 */ /* 0x000fea000383ffff */
.L_x_514:
[----:B------:R-:W-:Y:S01]  /*16d80*/  BSSY B1, `(.L_x_546) ;  /* 0x0000006000017945 */ /* 0x000fe20003800000 */
[----:B------:R-:W-:-:S07]  /*16d90*/  IMAD.MOV.U32 R15, RZ, RZ, -0x1 ;  /* 0xffffffffff0f7424 */ /* 0x000fce00078e00ff */
[----:B------:R-:W-:Y:S05]  /*16da0*/  WARPSYNC.COLLECTIVE R15, `(.L_x_547) ;  /* 0x000000000f0c7348 */ /* 0x000fea0003c00000 */
[----:B------:R-:W-:Y:S02]  /*16db0*/  ELECT P6, UR62, PT ;  /* 0x00000000003e782f */ /* 0x000fe400038c0000 */
[----:B------:R-:W-:Y:S01]  /*16dc0*/  MOV R14, UR62 ;  /* 0x0000003e000e7c02 */ /* 0x000fe20008000f00 */
[----:B------:R-:W-:Y:S10]  /*16dd0*/  ENDCOLLECTIVE ;  /* 0x000000000000791b */ /* 0x000ff40003800000 */
.L_x_547:
[----:B------:R-:W-:Y:S05]  /*16de0*/  BSYNC B1 ;  /* 0x0000000000017941 */ /* 0x000fea0003800000 */
.L_x_546:
[----:B------:R-:W-:Y:S05]  /*16df0*/  BRA `(.L_x_548) ;  /* 0xffffffe800747947 */ /* 0x000fea000383ffff */
.L_x_517:
[----:B0-----:R0:W1:Y:S02]  /*16e00*/  SYNCS.PHASECHK.TRANS64.TRYWAIT P1, [R12+URZ+0x80], R5 ;  /* 0x000080050c0075a7 */ /* 0x001064000802017f */
[----:B-1----:R-:W-:Y:S05]  /*16e10*/  @!P1 NANOSLEEP.SYNCS 0x989680 ;  /* 0x009896800000995d */ /* 0x002fea0003900000 */
[----:B------:R-:W1:Y:S02]  /*16e20*/  @!P1 SYNCS.PHASECHK.TRANS64 P1, [R12+URZ+0x80], R5 ;  /* 0x000080050c0095a7 */ /* 0x000e64000802007f */
[----:B-1----:R-:W-:Y:S05]  /*16e30*/  @!P1 BRA `(.L_x_517) ;  /* 0xfffffffc00f09947 */ /* 0x002fea000383ffff */
[----:B------:R-:W-:Y:S05]  /*16e40*/  BRA `(.L_x_549) ;  /* 0xffffffe800a87947 */ /* 0x000fea000383ffff */
.L_x_526:
[----:B------:R-:W-:Y:S01]  /*16e50*/  BSSY B0, `(.L_x_550) ;  /* 0x0000006000007945 */ /* 0x000fe20003800000 */
[----:B------:R-:W-:-:S07]  /*16e60*/  IMAD.MOV.U32 R15, RZ, RZ, -0x1 ;  /* 0xffffffffff0f7424 */ /* 0x000fce00078e00ff */
[----:B------:R-:W-:Y:S05]  /*16e70*/  WARPSYNC.COLLECTIVE R15, `(.L_x_551) ;  /* 0x000000000f0c7348 */ /* 0x000fea0003c00000 */
[----:B------:R-:W-:Y:S02]  /*16e80*/  ELECT P6, UR62, PT ;  /* 0x00000000003e782f */ /* 0x000fe400038c0000 */
[----:B------:R-:W-:Y:S01]  /*16e90*/  MOV R14, UR62 ;  /* 0x0000003e000e7c02 */ /* 0x000fe20008000f00 */
[----:B------:R-:W-:Y:S10]  /*16ea0*/  ENDCOLLECTIVE ;  /* 0x000000000000791b */ /* 0x000ff40003800000 */
.L_x_551:
[----:B------:R-:W-:Y:S05]  /*16eb0*/  BSYNC B0 ;  /* 0x0000000000007941 */ /* 0x000fea0003800000 */
.L_x_550:
[----:B------:R-:W-:Y:S05]  /*16ec0*/  BRA `(.L_x_552) ;  /* 0xfffffff400187947 */ /* 0x000fea000383ffff */
.L_x_530:
[----:B0-----:R0:W1:Y:S02]  /*16ed0*/  SYNCS.PHASECHK.TRANS64.TRYWAIT P0, [R7+URZ], R2 ;  /* 0x00000002070075a7 */ /* 0x001064000800017f */
[----:B-1----:R-:W-:Y:S05]  /*16ee0*/  @!P0 NANOSLEEP.SYNCS 0x989680 ;  /* 0x009896800000895d */ /* 0x002fea0003900000 */
[----:B------:R-:W1:Y:S02]  /*16ef0*/  @!P0 SYNCS.PHASECHK.TRANS64 P0, [R7+URZ], R2 ;  /* 0x00000002070085a7 */ /* 0x000e64000800007f */
[----:B-1----:R-:W-:Y:S05]  /*16f00*/  @!P0 BRA `(.L_x_530) ;  /* 0xfffffffc00f08947 */ /* 0x002fea000383ffff */
[----:B------:R-:W-:Y:S05]  /*16f10*/  BRA `(.L_x_553) ;  /* 0xfffffff4005c7947 */ /* 0x000fea000383ffff */
.L_x_531:
[----:B0-----:R0:W1:Y:S02]  /*16f20*/  SYNCS.PHASECHK.TRANS64.TRYWAIT P0, [R9+URZ], R4 ;  /* 0x00000004090075a7 */ /* 0x001064000800017f */
[----:B-1----:R-:W-:Y:S05]  /*16f30*/  @!P0 NANOSLEEP.SYNCS 0x989680 ;  /* 0x009896800000895d */ /* 0x002fea0003900000 */
[----:B------:R-:W1:Y:S02]  /*16f40*/  @!P0 SYNCS.PHASECHK.TRANS64 P0, [R9+URZ], R4 ;  /* 0x00000004090085a7 */ /* 0x000e64000800007f */
[----:B-1----:R-:W-:Y:S05]  /*16f50*/  @!P0 BRA `(.L_x_531) ;  /* 0xfffffffc00f08947 */ /* 0x002fea000383ffff */
[----:B------:R-:W-:Y:S05]  /*16f60*/  BRA `(.L_x_554) ;  /* 0xfffffff4006c7947 */ /* 0x000fea000383ffff */
.L_x_532:
[----:B0-----:R0:W1:Y:S02]  /*16f70*/  SYNCS.PHASECHK.TRANS64.TRYWAIT P0, [R6+URZ], R5 ;  /* 0x00000005060075a7 */ /* 0x001064000800017f */
[----:B-1----:R-:W-:Y:S05]  /*16f80*/  @!P0 NANOSLEEP.SYNCS 0x989680 ;  /* 0x009896800000895d */ /* 0x002fea0003900000 */
[----:B------:R-:W1:Y:S02]  /*16f90*/  @!P0 SYNCS.PHASECHK.TRANS64 P0, [R6+URZ], R5 ;  /* 0x00000005060085a7 */ /* 0x000e64000800007f */
[----:B-1----:R-:W-:Y:S05]  /*16fa0*/  @!P0 BRA `(.L_x_532) ;  /* 0xfffffffc00f08947 */ /* 0x002fea000383ffff */
[----:B------:R-:W-:Y:S05]  /*16fb0*/  BRA `(.L_x_555) ;  /* 0xfffffff4007c7947 */ /* 0x000fea000383ffff */
.L_x_533:
[----:B0-----:R0:W1:Y:S02]  /*16fc0*/  SYNCS.PHASECHK.TRANS64.TRYWAIT P0, [R9+URZ], R4 ;  /* 0x00000004090075a7 */ /* 0x001064000800017f */
[----:B-1----:R-:W-:Y:S05]  /*16fd0*/  @!P0 NANOSLEEP.SYNCS 0x989680 ;  /* 0x009896800000895d */ /* 0x002fea0003900000 */
[----:B------:R-:W1:Y:S02]  /*16fe0*/  @!P0 SYNCS.PHASECHK.TRANS64 P0, [R9+URZ], R4 ;  /* 0x00000004090085a7 */ /* 0x000e64000800007f */
[----:B-1----:R-:W-:Y:S05]  /*16ff0*/  @!P0 BRA `(.L_x_533) ;  /* 0xfffffffc00f08947 */ /* 0x002fea000383ffff */
[----:B------:R-:W-:Y:S05]  /*17000*/  BRA `(.L_x_556) ;  /* 0xfffffff4008c7947 */ /* 0x000fea000383ffff */
.L_x_534:
[----:B0-----:R0:W1:Y:S02]  /*17010*/  SYNCS.PHASECHK.TRANS64.TRYWAIT P0, [R6+URZ], R5 ;  /* 0x00000005060075a7 */ /* 0x001064000800017f */
[----:B-1----:R-:W-:Y:S05]  /*17020*/  @!P0 NANOSLEEP.SYNCS 0x989680 ;  /* 0x009896800000895d */ /* 0x002fea0003900000 */
[----:B------:R-:W1:Y:S02]  /*17030*/  @!P0 SYNCS.PHASECHK.TRANS64 P0, [R6+URZ], R5 ;  /* 0x00000005060085a7 */ /* 0x000e64000800007f */
[----:B-1----:R-:W-:Y:S05]  /*17040*/  @!P0 BRA `(.L_x_534) ;  /* 0xfffffffc00f08947 */ /* 0x002fea000383ffff */
[----:B------:R-:W-:Y:S05]  /*17050*/  BRA `(.L_x_557) ;  /* 0xfffffff4009c7947 */ /* 0x000fea000383ffff */
.L_x_535:
[----:B0-----:R0:W1:Y:S02]  /*17060*/  SYNCS.PHASECHK.TRANS64.TRYWAIT P0, [R9+URZ], R4 ;  /* 0x00000004090075a7 */ /* 0x001064000800017f */
[----:B-1----:R-:W-:Y:S05]  /*17070*/  @!P0 NANOSLEEP.SYNCS 0x989680 ;  /* 0x009896800000895d */ /* 0x002fea0003900000 */
[----:B------:R-:W1:Y:S02]  /*17080*/  @!P0 SYNCS.PHASECHK.TRANS64 P0, [R9+URZ], R4 ;  /* 0x00000004090085a7 */ /* 0x000e64000800007f */
[----:B-1----:R-:W-:Y:S05]  /*17090*/  @!P0 BRA `(.L_x_535) ;  /* 0xfffffffc00f08947 */ /* 0x002fea000383ffff */
[----:B------:R-:W-:Y:S05]  /*170a0*/  BRA `(.L_x_558) ;  /* 0xfffffff400ac7947 */ /* 0x000fea000383ffff */
.L_x_536:
[----:B0-----:R0:W1:Y:S02]  /*170b0*/  SYNCS.PHASECHK.TRANS64.TRYWAIT P0, [R6+URZ], R5 ;  /* 0x00000005060075a7 */ /* 0x001064000800017f */
[----:B-1----:R-:W-:Y:S05]  /*170c0*/  @!P0 NANOSLEEP.SYNCS 0x989680 ;  /* 0x009896800000895d */ /* 0x002fea0003900000 */
[----:B------:R-:W1:Y:S02]  /*170d0*/  @!P0 SYNCS.PHASECHK.TRANS64 P0, [R6+URZ], R5 ;  /* 0x00000005060085a7 */ /* 0x000e64000800007f */
[----:B-1----:R-:W-:Y:S05]  /*170e0*/  @!P0 BRA `(.L_x_536) ;  /* 0xfffffffc00f08947 */ /* 0x002fea000383ffff */
[----:B------:R-:W-:Y:S05]  /*170f0*/  BRA `(.L_x_559) ;  /* 0xfffffff400bc7947 */ /* 0x000fea000383ffff */
.L_x_537:
[----:B0-----:R0:W1:Y:S02]  /*17100*/  SYNCS.PHASECHK.TRANS64.TRYWAIT P0, [R9+URZ], R4 ;  /* 0x00000004090075a7 */ /* 0x001064000800017f */
[----:B-1----:R-:W-:Y:S05]  /*17110*/  @!P0 NANOSLEEP.SYNCS 0x989680 ;  /* 0x009896800000895d */ /* 0x002fea0003900000 */
[----:B------:R-:W1:Y:S02]  /*17120*/  @!P0 SYNCS.PHASECHK.TRANS64 P0, [R9+URZ], R4 ;  /* 0x00000004090085a7 */ /* 0x000e64000800007f */
[----:B-1----:R-:W-:Y:S05]  /*17130*/  @!P0 BRA `(.L_x_537) ;  /* 0xfffffffc00f08947 */ /* 0x002fea000383ffff */
[----:B------:R-:W-:Y:S05]  /*17140*/  BRA `(.L_x_560) ;  /* 0xfffffff400cc7947 */ /* 0x000fea000383ffff */
.L_x_538:
[----:B0-----:R0:W1:Y:S02]  /*17150*/  SYNCS.PHASECHK.TRANS64.TRYWAIT P0, [R6+URZ], R5 ;  /* 0x00000005060075a7 */ /* 0x001064000800017f */
[----:B-1----:R-:W-:Y:S05]  /*17160*/  @!P0 NANOSLEEP.SYNCS 0x989680 ;  /* 0x009896800000895d */ /* 0x002fea0003900000 */
[----:B------:R-:W1:Y:S02]  /*17170*/  @!P0 SYNCS.PHASECHK.TRANS64 P0, [R6+URZ], R5 ;  /* 0x00000005060085a7 */ /* 0x000e64000800007f */
[----:B-1----:R-:W-:Y:S05]  /*17180*/  @!P0 BRA `(.L_x_538) ;  /* 0xfffffffc00f08947 */ /* 0x002fea000383ffff */
[----:B------:R-:W-:Y:S05]  /*17190*/  BRA `(.L_x_561) ;  /* 0xfffffff400dc7947 */ /* 0x000fea000383ffff */
.L_x_539:
[----:B0-----:R0:W1:Y:S02]  /*171a0*/  SYNCS.PHASECHK.TRANS64.TRYWAIT P0, [R9+URZ], R4 ;  /* 0x00000004090075a7 */ /* 0x001064000800017f */
[----:B-1----:R-:W-:Y:S05]  /*171b0*/  @!P0 NANOSLEEP.SYNCS 0x989680 ;  /* 0x009896800000895d */ /* 0x002fea0003900000 */
[----:B------:R-:W1:Y:S02]  /*171c0*/  @!P0 SYNCS.PHASECHK.TRANS64 P0, [R9+URZ], R4 ;  /* 0x00000004090085a7 */ /* 0x000e64000800007f */
[----:B-1----:R-:W-:Y:S05]  /*171d0*/  @!P0 BRA `(.L_x_539) ;  /* 0xfffffffc00f08947 */ /* 0x002fea000383ffff */
[----:B------:R-:W-:Y:S05]  /*171e0*/  BRA `(.L_x_562) ;  /* 0xfffffff400ec7947 */ /* 0x000fea000383ffff */
.L_x_540:
[----:B0-----:R0:W1:Y:S02]  /*171f0*/  SYNCS.PHASECHK.TRANS64.TRYWAIT P0, [R6+URZ], R5 ;  /* 0x00000005060075a7 */ /* 0x001064000800017f */
[----:B-1----:R-:W-:Y:S05]  /*17200*/  @!P0 NANOSLEEP.SYNCS 0x989680 ;  /* 0x009896800000895d */ /* 0x002fea0003900000 */
[----:B------:R-:W1:Y:S02]  /*17210*/  @!P0 SYNCS.PHASECHK.TRANS64 P0, [R6+URZ], R5 ;  /* 0x00000005060085a7 */ /* 0x000e64000800007f */
[----:B-1----:R-:W-:Y:S05]  /*17220*/  @!P0 BRA `(.L_x_540) ;  /* 0xfffffffc00f08947 */ /* 0x002fea000383ffff */
[----:B------:R-:W-:Y:S05]  /*17230*/  BRA `(.L_x_563) ;  /* 0xfffffff400fc7947 */ /* 0x000fea000383ffff */
.L_x_541:
[----:B0-----:R0:W1:Y:S02]  /*17240*/  SYNCS.PHASECHK.TRANS64.TRYWAIT P0, [R9+URZ], R4 ;  /* 0x00000004090075a7 */ /* 0x001064000800017f */
[----:B-1----:R-:W-:Y:S05]  /*17250*/  @!P0 NANOSLEEP.SYNCS 0x989680 ;  /* 0x009896800000895d */ /* 0x002fea0003900000 */
[----:B------:R-:W1:Y:S02]  /*17260*/  @!P0 SYNCS.PHASECHK.TRANS64 P0, [R9+URZ], R4 ;  /* 0x00000004090085a7 */ /* 0x000e64000800007f */
[----:B-1----:R-:W-:Y:S05]  /*17270*/  @!P0 BRA `(.L_x_541) ;  /* 0xfffffffc00f08947 */ /* 0x002fea000383ffff */
[----:B------:R-:W-:Y:S05]  /*17280*/  BRA `(.L_x_564) ;  /* 0xfffffff8000c7947 */ /* 0x000fea000383ffff */
.L_x_542:
[----:B0-----:R0:W1:Y:S02]  /*17290*/  SYNCS.PHASECHK.TRANS64.TRYWAIT P0, [R6+URZ], R5 ;  /* 0x00000005060075a7 */ /* 0x001064000800017f */
[----:B-1----:R-:W-:Y:S05]  /*172a0*/  @!P0 NANOSLEEP.SYNCS 0x989680 ;  /* 0x009896800000895d */ /* 0x002fea0003900000 */
[----:B------:R-:W1:Y:S02]  /*172b0*/  @!P0 SYNCS.PHASECHK.TRANS64 P0, [R6+URZ], R5 ;  /* 0x00000005060085a7 */ /* 0x000e64000800007f */
[----:B-1----:R-:W-:Y:S05]  /*172c0*/  @!P0 BRA `(.L_x_542) ;  /* 0xfffffffc00f08947 */ /* 0x002fea000383ffff */
[----:B------:R-:W-:Y:S05]  /*172d0*/  BRA `(.L_x_565) ;  /* 0xfffffff8001c7947 */ /* 0x000fea000383ffff */
.L_x_543:
[----:B0-----:R0:W1:Y:S02]  /*172e0*/  SYNCS.PHASECHK.TRANS64.TRYWAIT P0, [R9+URZ], R4 ;  /* 0x00000004090075a7 */ /* 0x001064000800017f */
[----:B-1----:R-:W-:Y:S05]  /*172f0*/  @!P0 NANOSLEEP.SYNCS 0x989680 ;  /* 0x009896800000895d */ /* 0x002fea0003900000 */
[----:B------:R-:W1:Y:S02]  /*17300*/  @!P0 SYNCS.PHASECHK.TRANS64 P0, [R9+URZ], R4 ;  /* 0x00000004090085a7 */ /* 0x000e64000800007f */
[----:B-1----:R-:W-:Y:S05]  /*17310*/  @!P0 BRA `(.L_x_543) ;  /* 0xfffffffc00f08947 */ /* 0x002fea000383ffff */
[----:B------:R-:W-:Y:S05]  /*17320*/  BRA `(.L_x_566) ;  /* 0xfffffff8002c7947 */ /* 0x000fea000383ffff */
.L_x_544:
[----:B-1----:R1:W2:Y:S02]  /*17330*/  SYNCS.PHASECHK.TRANS64.TRYWAIT P0, [R6+URZ], R5 ;  /* 0x00000005060075a7 */ /* 0x0022a4000800017f */
[----:B--2---:R-:W-:Y:S05]  /*17340*/  @!P0 NANOSLEEP.SYNCS 0x989680 ;  /* 0x009896800000895d */ /* 0x004fea0003900000 */
[----:B------:R-:W2:Y:S02]  /*17350*/  @!P0 SYNCS.PHASECHK.TRANS64 P0, [R6+URZ], R5 ;  /* 0x00000005060085a7 */ /* 0x000ea4000800007f */
[----:B--2---:R-:W-:Y:S05]  /*17360*/  @!P0 BRA `(.L_x_544) ;  /* 0xfffffffc00f08947 */ /* 0x004fea000383ffff */
[----:B------:R-:W-:Y:S05]  /*17370*/  BRA `(.L_x_567) ;  /* 0xfffffff800347947 */ /* 0x000fea000383ffff */
.L_x_568:
[----:B------:R-:W-:-:S00]  /*17380*/  BRA `(.L_x_568) ;  /* 0xfffffffc00fc7947 */ /* 0x000fc0000383ffff */
[----:B------:R-:W-:-:S00]  /*17390*/  NOP ;  /* 0x0000000000007918 */ /* 0x000fc00000000000 */
        /* <DEDUP_REMOVED lines=14> */
.L_x_569:


//--------------------- .nv.global.init           --------------------------
	.section	.nv.global.init,"aw",@progbits
.nv.global.init:
	.type		$str$22,@object
	.size		$str$22,($str$23 - $str$22)
$str$22:
        /*0000*/ 	.byte	0x6b, 0x5f, 0x74, 0x69, 0x6c, 0x65, 0x5f, 0x63, 0x6f, 0x75, 0x6e, 0x74, 0x20, 0x3e, 0x3d, 0x20
        /*0010*/ 	.byte	0x31, 0x00
	.type		$str$23,@object
	.size		$str$23,(__unnamed_1 - $str$23)
$str$23:
        /*0012*/ 	.byte	0x2f, 0x74, 0x6d, 0x70, 0x2f, 0x63, 0x75, 0x74, 0x6c, 0x61, 0x73, 0x73, 0x5f, 0x73, 0x77, 0x65
        /*0022*/ 	.byte	0x65, 0x70, 0x5f, 0x73, 0x72, 0x63, 0x2f, 0x69, 0x6e, 0x63, 0x6c, 0x75, 0x64, 0x65, 0x2f, 0x63
        /*0032*/ 	.byte	0x75, 0x74, 0x6c, 0x61, 0x73, 0x73, 0x2f, 0x67, 0x65, 0x6d, 0x6d, 0x2f, 0x63, 0x6f, 0x6c, 0x6c
        /*0042*/ 	.byte	0x65, 0x63, 0x74, 0x69, 0x76, 0x65, 0x2f, 0x73, 0x6d, 0x39, 0x30, 0x5f, 0x6d, 0x6d, 0x61, 0x5f
        /*0052*/ 	.byte	0x74, 0x6d, 0x61, 0x5f, 0x67, 0x6d, 0x6d, 0x61, 0x5f, 0x73, 0x73, 0x5f, 0x77, 0x61, 0x72, 0x70
        /*0062*/ 	.byte	0x73, 0x70, 0x65, 0x63, 0x69, 0x61, 0x6c, 0x69, 0x7a, 0x65, 0x64, 0x2e, 0x68, 0x70, 0x70, 0x00
	.type		__unnamed_1,@object
	.size		__unnamed_1,(.L_0 - __unnamed_1)
__unnamed_1:
        /* <DEDUP_REMOVED lines=181> */
        /*0bc2*/ 	.byte	0x6e, 0x74, 0x69, 0x74, 0x79, 0x5d, 0x00
.L_0:


//--------------------- .nv.shared._ZN7cutlass13device_kernelINS_4gemm6kernel13GemmUniversalIN4cute5tupleIJiiiiEEENS1_10collective13CollectiveMmaINS1_34MainloopSm90TmaGmmaWarpSpecializedILi16ENS5_IJNS4_1CILi1EEESB_SB_EEENS1_35KernelTmaWarpSpecializedCooperativeEEENS5_IJNSA_ILi192EEENSA_ILi240EEENSA_ILi16EEEEEENS_10bfloat16_tENS5_IJlSB_lEEESJ_SK_NS4_8TiledMMAINS4_8MMA_AtomIJNS4_4SM904GMMA27MMA_64x16x16_F32BF16BF16_SSILNSO_5MajorE0ELSQ_0ELNSO_7ScaleInE1ELSR_1EEEEEENS4_6LayoutINS5_IJNSA_ILi2EEESB_SB_EEENS5_IJSB_NSA_ILi0EEESX_EEEEENS5_IJNS4_10UnderscoreES10_S10_EEEEENS4_13SM90_TMA_LOADENS4_14ComposedLayoutINS4_7SwizzleILi1ELi4ELi3EEENS4_18smem_ptr_flag_bitsILi16EEENSU_INS5_IJNSA_ILi8EEESH_EEENS5_IJSH_SB_EEEEEEEvNS4_8identityES13_S1D_vS1E_EENS_8epilogue10collective6detail29Sm90TmaWarpSpecializedAdapterINS1H_15DefaultEpilogueISJ_SK_SK_NS1G_6thread17LinearCombinationISJ_Li1EffLNS1L_9ScaleType4KindE0ELNS_15FloatRoundStyleE2ESJ_EENS1_15EpilogueDefaultEEEEEvvEEEEvNT_6ParamsE --------------------------
	.section	.nv.shared._ZN7cutlass13device_kernelINS_4gemm6kernel13GemmUniversalIN4cute5tupleIJiiiiEEENS1_10collective13CollectiveMmaINS1_34MainloopSm90TmaGmmaWarpSpecializedILi16ENS5_IJNS4_1CILi1EEESB_SB_EEENS1_35KernelTmaWarpSpecializedCooperativeEEENS5_IJNSA_ILi192EEENSA_ILi240EEENSA_ILi16EEEEEENS_10bfloat16_tENS5_IJlSB_lEEESJ_SK_NS4_8TiledMMAINS4_8MMA_AtomIJNS4_4SM904GMMA27MMA_64x16x16_F32BF16BF16_SSILNSO_5MajorE0ELSQ_0ELNSO_7ScaleInE1ELSR_1EEEEEENS4_6LayoutINS5_IJNSA_ILi2EEESB_SB_EEENS5_IJSB_NSA_ILi0EEESX_EEEEENS5_IJNS4_10UnderscoreES10_S10_EEEEENS4_13SM90_TMA_LOADENS4_14ComposedLayoutINS4_7SwizzleILi1ELi4ELi3EEENS4_18smem_ptr_flag_bitsILi16EEENSU_INS5_IJNSA_ILi8EEESH_EEENS5_IJSH_SB_EEEEEEEvNS4_8identityES13_S1D_vS1E_EENS_8epilogue10collective6detail29Sm90TmaWarpSpecializedAdapterINS1H_15DefaultEpilogueISJ_SK_SK_NS1G_6thread17LinearCombinationISJ_Li1EffLNS1L_9ScaleType4KindE0ELNS_15FloatRoundStyleE2ESJ_EENS1_15EpilogueDefaultEEEEEvvEEEEvNT_6ParamsE,"aw",@nobits
	.sectionflags	@""
	.align	16
	.zero		1024


//--------------------- .nv.shared.reserved.0     --------------------------
	.section	.nv.shared.reserved.0,"aw",@nobits
	.weak		__nv_reservedSMEM_offset_0_alias
	.size		__nv_reservedSMEM_offset_0_alias, 0, 0
	.other		__nv_reservedSMEM_offset_0_alias,@"STO_CUDA_RESERVED_SHARED STV_DEFAULT"
__nv_reservedSMEM_offset_0_alias:
	.zero		0


//--------------------- .nv.global                --------------------------
	.section	.nv.global,"aw",@nobits
.nv.global:
	.type		_ZN40_INTERNAL_f66941a0_4_k_cu_a87028f0_178514cute1_E,@object
	.size		_ZN40_INTERNAL_f66941a0_4_k_cu_a87028f0_178514cute1_E,(_ZN40_INTERNAL_f66941a0_4_k_cu_a87028f0_178514cuda3std3__45__cpo6cbeginE - _ZN40_INTERNAL_f66941a0_4_k_cu_a87028f0_178514cute1_E)
_ZN40_INTERNAL_f66941a0_4_k_cu_a87028f0_178514cute1_E:
	.zero		1
	.type		_ZN40_INTERNAL_f66941a0_4_k_cu_a87028f0_178514cuda3std3__45__cpo6cbeginE,@object
	.size		_ZN40_INTERNAL_f66941a0_4_k_cu_a87028f0_178514cuda3std3__45__cpo6cbeginE,(_ZN40_INTERNAL_f66941a0_4_k_cu_a87028f0_178514cuda3std3__48in_placeE - _ZN40_INTERNAL_f66941a0_4_k_cu_a87028f0_178514cuda3std3__45__cpo6cbeginE)
_ZN40_INTERNAL_f66941a0_4_k_cu_a87028f0_178514cuda3std3__45__cpo6cbeginE:
	.zero		1
	.type		_ZN40_INTERNAL_f66941a0_4_k_cu_a87028f0_178514cuda3std3__48in_placeE,@object
	.size		_ZN40_INTERNAL_f66941a0_4_k_cu_a87028f0_178514cuda3std3__48in_placeE,(_ZN40_INTERNAL_f66941a0_4_k_cu_a87028f0_178514cuda3std6ranges3__45__cpo9iter_moveE - _ZN40_INTERNAL_f66941a0_4_k_cu_a87028f0_178514cuda3std3__48in_placeE)
_ZN40_INTERNAL_f66941a0_4_k_cu_a87028f0_178514cuda3std3__48in_placeE:
	.zero		1
	.type		_ZN40_INTERNAL_f66941a0_4_k_cu_a87028f0_178514cuda3std6ranges3__45__cpo9iter_moveE,@object
	.size		_ZN40_INTERNAL_f66941a0_4_k_cu_a87028f0_178514cuda3std6ranges3__45__cpo9iter_moveE,(_ZN40_INTERNAL_f66941a0_4_k_cu_a87028f0_178514cuda3std3__45__cpo5beginE - _ZN40_INTERNAL_f66941a0_4_k_cu_a87028f0_178514cuda3std6ranges3__45__cpo9iter_moveE)
_ZN40_INTERNAL_f66941a0_4_k_cu_a87028f0_178514cuda3std6ranges3__45__cpo9iter_moveE:
	.zero		1
	.type		_ZN40_INTERNAL_f66941a0_4_k_cu_a87028f0_178514cuda3std3__45__cpo5beginE,@object
	.size		_ZN40_INTERNAL_f66941a0_4_k_cu_a87028f0_178514cuda3std3__45__cpo5beginE,(_ZN40_INTERNAL_f66941a0_4_k_cu_a87028f0_178514cuda3std3__442_GLOBAL__N__f66941a0_4_k_cu_a87028f0_178516ignoreE - _ZN40_INTERNAL_f66941a0_4_k_cu_a87028f0_178514cuda3std3__45__cpo5beginE)
_ZN40_INTERNAL_f66941a0_4_k_cu_a87028f0_178514cuda3std3__45__cpo5beginE:
	.zero		1
	.type		_ZN40_INTERNAL_f66941a0_4_k_cu_a87028f0_178514cuda3std3__442_GLOBAL__N__f66941a0_4_k_cu_a87028f0_178516ignoreE,@object
	.size		_ZN40_INTERNAL_f66941a0_4_k_cu_a87028f0_178514cuda3std3__442_GLOBAL__N__f66941a0_4_k_cu_a87028f0_178516ignoreE,(_ZN40_INTERNAL_f66941a0_4_k_cu_a87028f0_178514cute7productE - _ZN40_INTERNAL_f66941a0_4_k_cu_a87028f0_178514cuda3std3__442_GLOBAL__N__f66941a0_4_k_cu_a87028f0_178516ignoreE)
_ZN40_INTERNAL_f66941a0_4_k_cu_a87028f0_178514cuda3std3__442_GLOBAL__N__f66941a0_4_k_cu_a87028f0_178516ignoreE:
	.zero		1
	.type		_ZN40_INTERNAL_f66941a0_4_k_cu_a87028f0_178514cute7productE,@object
	.size		_ZN40_INTERNAL_f66941a0_4_k_cu_a87028f0_178514cute7productE,(_ZN40_INTERNAL_f66941a0_4_k_cu_a87028f0_178514cuda3std3__45__cpo3endE - _ZN40_INTERNAL_f66941a0_4_k_cu_a87028f0_178514cute7productE)
_ZN40_INTERNAL_f66941a0_4_k_cu_a87028f0_178514cute7productE:
	.zero		1
	.type		_ZN40_INTERNAL_f66941a0_4_k_cu_a87028f0_178514cuda3std3__45__cpo3endE,@object
	.size		_ZN40_INTERNAL_f66941a0_4_k_cu_a87028f0_178514cuda3std3__45__cpo3endE,(_ZN40_INTERNAL_f66941a0_4_k_cu_a87028f0_178514cuda3std3__419piecewise_constructE - _ZN40_INTERNAL_f66941a0_4_k_cu_a87028f0_178514cuda3std3__45__cpo3endE)
_ZN40_INTERNAL_f66941a0_4_k_cu_a87028f0_178514cuda3std3__45__cpo3endE:
	.zero		1
	.type		_ZN40_INTERNAL_f66941a0_4_k_cu_a87028f0_178514cuda3std3__419piecewise_constructE,@object
	.size		_ZN40_INTERNAL_f66941a0_4_k_cu_a87028f0_178514cuda3std3__419piecewise_constructE,(_ZN40_INTERNAL_f66941a0_4_k_cu_a87028f0_178514cuda3std3__45__cpo4cendE - _ZN40_INTERNAL_f66941a0_4_k_cu_a87028f0_178514cuda3std3__419piecewise_constructE)
_ZN40_INTERNAL_f66941a0_4_k_cu_a87028f0_178514cuda3std3__419piecewise_constructE:
	.zero		1
	.type		_ZN40_INTERNAL_f66941a0_4_k_cu_a87028f0_178514cuda3std3__45__cpo4cendE,@object
	.size		_ZN40_INTERNAL_f66941a0_4_k_cu_a87028f0_178514cuda3std3__45__cpo4cendE,(_ZN40_INTERNAL_f66941a0_4_k_cu_a87028f0_178514cuda3std6ranges3__45__cpo4swapE - _ZN40_INTERNAL_f66941a0_4_k_cu_a87028f0_178514cuda3std3__45__cpo4cendE)
_ZN40_INTERNAL_f66941a0_4_k_cu_a87028f0_178514cuda3std3__45__cpo4cendE:
	.zero		1
	.type		_ZN40_INTERNAL_f66941a0_4_k_cu_a87028f0_178514cuda3std6ranges3__45__cpo4swapE,@object
	.size		_ZN40_INTERNAL_f66941a0_4_k_cu_a87028f0_178514cuda3std6ranges3__45__cpo4swapE,(.L_8 - _ZN40_INTERNAL_f66941a0_4_k_cu_a87028f0_178514cuda3std6ranges3__45__cpo4swapE)
_ZN40_INTERNAL_f66941a0_4_k_cu_a87028f0_178514cuda3std6ranges3__45__cpo4swapE:
	.zero		1
.L_8:


//--------------------- .nv.constant0._ZN7cutlass13device_kernelINS_4gemm6kernel13GemmUniversalIN4cute5tupleIJiiiiEEENS1_10collective13CollectiveMmaINS1_34MainloopSm90TmaGmmaWarpSpecializedILi16ENS5_IJNS4_1CILi1EEESB_SB_EEENS1_35KernelTmaWarpSpecializedCooperativeEEENS5_IJNSA_ILi192EEENSA_ILi240EEENSA_ILi16EEEEEENS_10bfloat16_tENS5_IJlSB_lEEESJ_SK_NS4_8TiledMMAINS4_8MMA_AtomIJNS4_4SM904GMMA27MMA_64x16x16_F32BF16BF16_SSILNSO_5MajorE0ELSQ_0ELNSO_7ScaleInE1ELSR_1EEEEEENS4_6LayoutINS5_IJNSA_ILi2EEESB_SB_EEENS5_IJSB_NSA_ILi0EEESX_EEEEENS5_IJNS4_10UnderscoreES10_S10_EEEEENS4_13SM90_TMA_LOADENS4_14ComposedLayoutINS4_7SwizzleILi1ELi4ELi3EEENS4_18smem_ptr_flag_bitsILi16EEENSU_INS5_IJNSA_ILi8EEESH_EEENS5_IJSH_SB_EEEEEEEvNS4_8identityES13_S1D_vS1E_EENS_8epilogue10collective6detail29Sm90TmaWarpSpecializedAdapterINS1H_15DefaultEpilogueISJ_SK_SK_NS1G_6thread17LinearCombinationISJ_Li1EffLNS1L_9ScaleType4KindE0ELNS_15FloatRoundStyleE2ESJ_EENS1_15EpilogueDefaultEEEEEvvEEEEvNT_6ParamsE --------------------------
	.section	.nv.constant0._ZN7cutlass13device_kernelINS_4gemm6kernel13GemmUniversalIN4cute5tupleIJiiiiEEENS1_10collective13CollectiveMmaINS1_34MainloopSm90TmaGmmaWarpSpecializedILi16ENS5_IJNS4_1CILi1EEESB_SB_EEENS1_35KernelTmaWarpSpecializedCooperativeEEENS5_IJNSA_ILi192EEENSA_ILi240EEENSA_ILi16EEEEEENS_10bfloat16_tENS5_IJlSB_lEEESJ_SK_NS4_8TiledMMAINS4_8MMA_AtomIJNS4_4SM904GMMA27MMA_64x16x16_F32BF16BF16_SSILNSO_5MajorE0ELSQ_0ELNSO_7ScaleInE1ELSR_1EEEEEENS4_6LayoutINS5_IJNSA_ILi2EEESB_SB_EEENS5_IJSB_NSA_ILi0EEESX_EEEEENS5_IJNS4_10UnderscoreES10_S10_EEEEENS4_13SM90_TMA_LOADENS4_14ComposedLayoutINS4_7SwizzleILi1ELi4ELi3EEENS4_18smem_ptr_flag_bitsILi16EEENSU_INS5_IJNSA_ILi8EEESH_EEENS5_IJSH_SB_EEEEEEEvNS4_8identityES13_S1D_vS1E_EENS_8epilogue10collective6detail29Sm90TmaWarpSpecializedAdapterINS1H_15DefaultEpilogueISJ_SK_SK_NS1G_6thread17LinearCombinationISJ_Li1EffLNS1L_9ScaleType4KindE0ELNS_15FloatRoundStyleE2ESJ_EENS1_15EpilogueDefaultEEEEEvvEEEEvNT_6ParamsE,"a",@progbits
	.sectionflags	@""
	.align	4
.nv.constant0._ZN7cutlass13device_kernelINS_4gemm6kernel13GemmUniversalIN4cute5tupleIJiiiiEEENS1_10collective13CollectiveMmaINS1_34MainloopSm90TmaGmmaWarpSpecializedILi16ENS5_IJNS4_1CILi1EEESB_SB_EEENS1_35KernelTmaWarpSpecializedCooperativeEEENS5_IJNSA_ILi192EEENSA_ILi240EEENSA_ILi16EEEEEENS_10bfloat16_tENS5_IJlSB_lEEESJ_SK_NS4_8TiledMMAINS4_8MMA_AtomIJNS4_4SM904GMMA27MMA_64x16x16_F32BF16BF16_SSILNSO_5MajorE0ELSQ_0ELNSO_7ScaleInE1ELSR_1EEEEEENS4_6LayoutINS5_IJNSA_ILi2EEESB_SB_EEENS5_IJSB_NSA_ILi0EEESX_EEEEENS5_IJNS4_10UnderscoreES10_S10_EEEEENS4_13SM90_TMA_LOADENS4_14ComposedLayoutINS4_7SwizzleILi1ELi4ELi3EEENS4_18smem_ptr_flag_bitsILi16EEENSU_INS5_IJNSA_ILi8EEESH_EEENS5_IJSH_SB_EEEEEEEvNS4_8identityES13_S1D_vS1E_EENS_8epilogue10collective6detail29Sm90TmaWarpSpecializedAdapterINS1H_15DefaultEpilogueISJ_SK_SK_NS1G_6thread17LinearCombinationISJ_Li1EffLNS1L_9ScaleType4KindE0ELNS_15FloatRoundStyleE2ESJ_EENS1_15EpilogueDefaultEEEEEvvEEEEvNT_6ParamsE:
	.zero		1664


//--------------------- SYMBOLS --------------------------

	.type		.nv.reservedSmem.offset0,@object
	.size		.nv.reservedSmem.offset0,0x4
	.type		__assertfail,@function
